// auto-generated by cutlass_sweep.gemm — config: {"arch": "sm_100", "cluster_m": 2, "cluster_n": 2, "dtype": "int8", "dtype_b": "int8", "layout": "nt", "stages": 0, "tile_k": 64, "tile_m": 64, "tile_n": 128}
#include "cutlass/cutlass.h"
#include "cutlass/gemm/collective/collective_builder.hpp"
#include "cutlass/gemm/device/gemm_universal_adapter.h"
#include "cutlass/gemm/kernel/gemm_universal.hpp"
#include "cutlass/epilogue/collective/collective_builder.hpp"

using ElemA = int8_t;
using ElemB = int8_t;
using ElemCD = int8_t;
using Acc  = int32_t;
using TileShape    = cute::Shape<cute::_64, cute::_128, cute::_64>;
using ClusterShape = cute::Shape<cute::_2, cute::_2, cute::_1>;

using CollectiveEpilogue = typename cutlass::epilogue::collective::CollectiveBuilder<
    cutlass::arch::Sm100, cutlass::arch::OpClassTensorOp,
    TileShape, ClusterShape,
    cutlass::epilogue::collective::EpilogueTileAuto,
    Acc, Acc,
    ElemCD, cutlass::layout::RowMajor, 128 / cutlass::sizeof_bits<ElemCD>::value,
    ElemCD, cutlass::layout::RowMajor, 128 / cutlass::sizeof_bits<ElemCD>::value,
    cutlass::epilogue::collective::EpilogueScheduleAuto
  >::CollectiveOp;

using CollectiveMainloop = typename cutlass::gemm::collective::CollectiveBuilder<
    cutlass::arch::Sm100, cutlass::arch::OpClassTensorOp,
    ElemA, cutlass::layout::RowMajor, 128 / cutlass::sizeof_bits<ElemA>::value,
    ElemB, cutlass::layout::ColumnMajor, 128 / cutlass::sizeof_bits<ElemB>::value,
    Acc,
    TileShape, ClusterShape,
    cutlass::gemm::collective::StageCountAutoCarveout<static_cast<int>(sizeof(typename CollectiveEpilogue::SharedStorage))>,
    cutlass::gemm::collective::KernelScheduleAuto
  >::CollectiveOp;

using GemmKernel = cutlass::gemm::kernel::GemmUniversal<
    cute::Shape<int,int,int,int>,
    CollectiveMainloop,
    CollectiveEpilogue
>;
using Gemm = cutlass::gemm::device::GemmUniversalAdapter<GemmKernel>;

// Force the device kernel symbol into the cubin without needing a host main.
auto* _anchor = &cutlass::device_kernel<GemmKernel>;


// ===== COMPILED SASS (sm_100a) =====

	.target	sm_100a

	.elftype	@"ET_EXEC"


//--------------------- .note.nv.tkinfo           --------------------------
	.section	.note.nv.tkinfo,"",@"SHT_NOTE"
	.sectionflags	@"SHF_NOTE_NV_TKINFO"
	.tkinfo
        /*0018*/ 	.word	0x00000002
        /*0030*/ 	.string	""
        /*0030*/ 	.string	"ptxas"
        /*0030*/ 	.string	"Cuda compilation tools, release 13.0, V13.0.88"
        /*0030*/ 	.string	"Build cuda_13.0.r13.0/compiler.36424714_0"
        /*0030*/ 	.string	"-arch sm_100a -m 64 "



//--------------------- .note.nv.cuinfo           --------------------------
	.section	.note.nv.cuinfo,"",@"SHT_NOTE"
	.sectionflags	@"SHF_NOTE_NV_CUINFO"
        /*0018*/ 	.short	0x0002
        /*001a*/ 	.short	0x0064
        /*001c*/ 	.short	0x0082
	.zero		2


//--------------------- .nv.info                  --------------------------
	.section	.nv.info,"",@"SHT_CUDA_INFO"
	.align	4


	//----- nvinfo : EIATTR_REGCOUNT
	.align		4
        /*0000*/ 	.byte	0x04, 0x2f
        /*0002*/ 	.short	(.L_19 - .L_18)
	.align		4
.L_18:
        /*0004*/ 	.word	index@(_ZN7cutlass13device_kernelINS_4gemm6kernel13GemmUniversalIN4cute5tupleIJiiiiEEENS1_10collective13CollectiveMmaINS1_35MainloopSm100TmaUmmaWarpSpecializedILi17ELi2ELi4ENS5_IJNS4_1CILi2EEESB_NSA_ILi1EEEEEEEENS5_IJNSA_ILi64EEENSA_ILi128EEESF_EEEaNS5_IJlSC_lEEEaSI_NS4_8TiledMMAINS4_8MMA_AtomIJNS4_15SM100_MMA_S8_SSIaaiLi64ELi128ELNS4_4UMMA5MajorE0ELSN_0ELNSM_8SaturateE0EEEEEENS4_6LayoutINS5_IJSC_SC_SC_EEENS5_IJNSA_ILi0EEEST_ST_EEEEENS5_IJNS4_10UnderscoreESW_SW_EEEEENS4_23SM90_TMA_LOAD_MULTICASTENS4_14ComposedLayoutINS4_7SwizzleILi2ELi4ELi3EEENS4_18smem_ptr_flag_bitsILi8EEENSR_INS5_IJNSA_ILi8EEESF_EEENS5_IJSF_SC_EEEEEEEvNS4_8identityESZ_S19_vS1A_EENS_8epilogue10collective18CollectiveEpilogueINS1C_23Sm100TmaWarpSpecializedILi2ELi2ELi32ELb0ELb0EEEJSH_NS5_IJNSR_ISF_SC_EES1H_EEEaSI_aSI_NS1C_6fusion15FusionCallbacksIS1G_NS1J_17LinearCombinationIaiaiLNS_15FloatRoundStyleE2EEESH_S1I_JEEENS4_5SM1004TMEM4LOAD26SM100_TMEM_LOAD_16dp32b32xENS4_13SM90_TMA_LOADES19_NS4_39AutoVectorizingCopyWithAssumedAlignmentILi128EEENS4_14SM90_TMA_STOREES19_S1V_S1V_EEEvvEEEEvNT_6ParamsE)
        /*0008*/ 	.word	0x0000005a


	//----- nvinfo : EIATTR_FRAME_SIZE
	.align		4
.L_19:
        /*000c*/ 	.byte	0x04, 0x11
        /*000e*/ 	.short	(.L_21 - .L_20)
	.align		4
.L_20:
        /*0010*/ 	.word	index@($__internal_2_$__cuda_sm10x_tcgen05_guardrail_trap_unallocated_columns_being_dealloced)
        /*0014*/ 	.word	0x00000000


	//----- nvinfo : EIATTR_FRAME_SIZE
	.align		4
.L_21:
        /*0018*/ 	.byte	0x04, 0x11
        /*001a*/ 	.short	(.L_23 - .L_22)
	.align		4
.L_22:
        /*001c*/ 	.word	index@($__internal_1_$__cuda_sm10x_tcgen05_guardrail_trap_phase_invalid_during_alloc)
        /*0020*/ 	.word	0x00000000


	//----- nvinfo : EIATTR_FRAME_SIZE
	.align		4
.L_23:
        /*0024*/ 	.byte	0x04, 0x11
        /*0026*/ 	.short	(.L_25 - .L_24)
	.align		4
.L_24:
        /*0028*/ 	.word	index@($__internal_0_$__cuda_sm10x_tcgen05_guardrail_trap_col_being_dealloced_not_returned_by_alloc)
        /*002c*/ 	.word	0x00000000


	//----- nvinfo : EIATTR_FRAME_SIZE
	.align		4
.L_25:
        /*0030*/ 	.byte	0x04, 0x11
        /*0032*/ 	.short	(.L_27 - .L_26)
	.align		4
.L_26:
        /*0034*/ 	.word	index@(_ZN7cutlass13device_kernelINS_4gemm6kernel13GemmUniversalIN4cute5tupleIJiiiiEEENS1_10collective13CollectiveMmaINS1_35MainloopSm100TmaUmmaWarpSpecializedILi17ELi2ELi4ENS5_IJNS4_1CILi2EEESB_NSA_ILi1EEEEEEEENS5_IJNSA_ILi64EEENSA_ILi128EEESF_EEEaNS5_IJlSC_lEEEaSI_NS4_8TiledMMAINS4_8MMA_AtomIJNS4_15SM100_MMA_S8_SSIaaiLi64ELi128ELNS4_4UMMA5MajorE0ELSN_0ELNSM_8SaturateE0EEEEEENS4_6LayoutINS5_IJSC_SC_SC_EEENS5_IJNSA_ILi0EEEST_ST_EEEEENS5_IJNS4_10UnderscoreESW_SW_EEEEENS4_23SM90_TMA_LOAD_MULTICASTENS4_14ComposedLayoutINS4_7SwizzleILi2ELi4ELi3EEENS4_18smem_ptr_flag_bitsILi8EEENSR_INS5_IJNSA_ILi8EEESF_EEENS5_IJSF_SC_EEEEEEEvNS4_8identityESZ_S19_vS1A_EENS_8epilogue10collective18CollectiveEpilogueINS1C_23Sm100TmaWarpSpecializedILi2ELi2ELi32ELb0ELb0EEEJSH_NS5_IJNSR_ISF_SC_EES1H_EEEaSI_aSI_NS1C_6fusion15FusionCallbacksIS1G_NS1J_17LinearCombinationIaiaiLNS_15FloatRoundStyleE2EEESH_S1I_JEEENS4_5SM1004TMEM4LOAD26SM100_TMEM_LOAD_16dp32b32xENS4_13SM90_TMA_LOADES19_NS4_39AutoVectorizingCopyWithAssumedAlignmentILi128EEENS4_14SM90_TMA_STOREES19_S1V_S1V_EEEvvEEEEvNT_6ParamsE)
        /*0038*/ 	.word	0x00000000


	//----- nvinfo : EIATTR_MIN_STACK_SIZE
	.align		4
.L_27:
        /*003c*/ 	.byte	0x04, 0x12
        /*003e*/ 	.short	(.L_29 - .L_28)
	.align		4
.L_28:
        /*0040*/ 	.word	index@(_ZN7cutlass13device_kernelINS_4gemm6kernel13GemmUniversalIN4cute5tupleIJiiiiEEENS1_10collective13CollectiveMmaINS1_35MainloopSm100TmaUmmaWarpSpecializedILi17ELi2ELi4ENS5_IJNS4_1CILi2EEESB_NSA_ILi1EEEEEEEENS5_IJNSA_ILi64EEENSA_ILi128EEESF_EEEaNS5_IJlSC_lEEEaSI_NS4_8TiledMMAINS4_8MMA_AtomIJNS4_15SM100_MMA_S8_SSIaaiLi64ELi128ELNS4_4UMMA5MajorE0ELSN_0ELNSM_8SaturateE0EEEEEENS4_6LayoutINS5_IJSC_SC_SC_EEENS5_IJNSA_ILi0EEEST_ST_EEEEENS5_IJNS4_10UnderscoreESW_SW_EEEEENS4_23SM90_TMA_LOAD_MULTICASTENS4_14ComposedLayoutINS4_7SwizzleILi2ELi4ELi3EEENS4_18smem_ptr_flag_bitsILi8EEENSR_INS5_IJNSA_ILi8EEESF_EEENS5_IJSF_SC_EEEEEEEvNS4_8identityESZ_S19_vS1A_EENS_8epilogue10collective18CollectiveEpilogueINS1C_23Sm100TmaWarpSpecializedILi2ELi2ELi32ELb0ELb0EEEJSH_NS5_IJNSR_ISF_SC_EES1H_EEEaSI_aSI_NS1C_6fusion15FusionCallbacksIS1G_NS1J_17LinearCombinationIaiaiLNS_15FloatRoundStyleE2EEESH_S1I_JEEENS4_5SM1004TMEM4LOAD26SM100_TMEM_LOAD_16dp32b32xENS4_13SM90_TMA_LOADES19_NS4_39AutoVectorizingCopyWithAssumedAlignmentILi128EEENS4_14SM90_TMA_STOREES19_S1V_S1V_EEEvvEEEEvNT_6ParamsE)
        /*0044*/ 	.word	0x00000000
.L_29:


//--------------------- .nv.compat                --------------------------
	.section	.nv.compat,"",@"SHT_CUDA_COMPAT_INFO"
	.align	4
        /*0000*/ 	.byte	0x02, 0x09, 0x01, 0x00, 0x02, 0x02, 0x03, 0x00, 0x02, 0x05, 0x06, 0x00, 0x03, 0x07, 0x01, 0x01
        /*0010*/ 	.byte	0x02, 0x03, 0x01, 0x00, 0x02, 0x06, 0x01, 0x00, 0x04, 0x0b, 0x08, 0x00, 0x01, 0x00, 0x00, 0x00
        /*0020*/ 	.byte	0x00, 0x00, 0x00, 0x00


//--------------------- .nv.info._ZN7cutlass13device_kernelINS_4gemm6kernel13GemmUniversalIN4cute5tupleIJiiiiEEENS1_10collective13CollectiveMmaINS1_35MainloopSm100TmaUmmaWarpSpecializedILi17ELi2ELi4ENS5_IJNS4_1CILi2EEESB_NSA_ILi1EEEEEEEENS5_IJNSA_ILi64EEENSA_ILi128EEESF_EEEaNS5_IJlSC_lEEEaSI_NS4_8TiledMMAINS4_8MMA_AtomIJNS4_15SM100_MMA_S8_SSIaaiLi64ELi128ELNS4_4UMMA5MajorE0ELSN_0ELNSM_8SaturateE0EEEEEENS4_6LayoutINS5_IJSC_SC_SC_EEENS5_IJNSA_ILi0EEEST_ST_EEEEENS5_IJNS4_10UnderscoreESW_SW_EEEEENS4_23SM90_TMA_LOAD_MULTICASTENS4_14ComposedLayoutINS4_7SwizzleILi2ELi4ELi3EEENS4_18smem_ptr_flag_bitsILi8EEENSR_INS5_IJNSA_ILi8EEESF_EEENS5_IJSF_SC_EEEEEEEvNS4_8identityESZ_S19_vS1A_EENS_8epilogue10collective18CollectiveEpilogueINS1C_23Sm100TmaWarpSpecializedILi2ELi2ELi32ELb0ELb0EEEJSH_NS5_IJNSR_ISF_SC_EES1H_EEEaSI_aSI_NS1C_6fusion15FusionCallbacksIS1G_NS1J_17LinearCombinationIaiaiLNS_15FloatRoundStyleE2EEESH_S1I_JEEENS4_5SM1004TMEM4LOAD26SM100_TMEM_LOAD_16dp32b32xENS4_13SM90_TMA_LOADES19_NS4_39AutoVectorizingCopyWithAssumedAlignmentILi128EEENS4_14SM90_TMA_STOREES19_S1V_S1V_EEEvvEEEEvNT_6ParamsE --------------------------
	.section	.nv.info._ZN7cutlass13device_kernelINS_4gemm6kernel13GemmUniversalIN4cute5tupleIJiiiiEEENS1_10collective13CollectiveMmaINS1_35MainloopSm100TmaUmmaWarpSpecializedILi17ELi2ELi4ENS5_IJNS4_1CILi2EEESB_NSA_ILi1EEEEEEEENS5_IJNSA_ILi64EEENSA_ILi128EEESF_EEEaNS5_IJlSC_lEEEaSI_NS4_8TiledMMAINS4_8MMA_AtomIJNS4_15SM100_MMA_S8_SSIaaiLi64ELi128ELNS4_4UMMA5MajorE0ELSN_0ELNSM_8SaturateE0EEEEEENS4_6LayoutINS5_IJSC_SC_SC_EEENS5_IJNSA_ILi0EEEST_ST_EEEEENS5_IJNS4_10UnderscoreESW_SW_EEEEENS4_23SM90_TMA_LOAD_MULTICASTENS4_14ComposedLayoutINS4_7SwizzleILi2ELi4ELi3EEENS4_18smem_ptr_flag_bitsILi8EEENSR_INS5_IJNSA_ILi8EEESF_EEENS5_IJSF_SC_EEEEEEEvNS4_8identityESZ_S19_vS1A_EENS_8epilogue10collective18CollectiveEpilogueINS1C_23Sm100TmaWarpSpecializedILi2ELi2ELi32ELb0ELb0EEEJSH_NS5_IJNSR_ISF_SC_EES1H_EEEaSI_aSI_NS1C_6fusion15FusionCallbacksIS1G_NS1J_17LinearCombinationIaiaiLNS_15FloatRoundStyleE2EEESH_S1I_JEEENS4_5SM1004TMEM4LOAD26SM100_TMEM_LOAD_16dp32b32xENS4_13SM90_TMA_LOADES19_NS4_39AutoVectorizingCopyWithAssumedAlignmentILi128EEENS4_14SM90_TMA_STOREES19_S1V_S1V_EEEvvEEEEvNT_6ParamsE,"",@"SHT_CUDA_INFO"
	.sectionflags	@""
	.align	4


	//----- nvinfo : EIATTR_CUDA_API_VERSION
	.align		4
        /*0000*/ 	.byte	0x04, 0x37
        /*0002*/ 	.short	(.L_31 - .L_30)
.L_30:
        /*0004*/ 	.word	0x00000082


	//----- nvinfo : EIATTR_KPARAM_INFO
	.align		4
.L_31:
        /*0008*/ 	.byte	0x04, 0x17
        /*000a*/ 	.short	(.L_33 - .L_32)
.L_32:
        /*000c*/ 	.word	0x00000000
        /*0010*/ 	.short	0x0000
        /*0012*/ 	.short	0x0000
        /*0014*/ 	.byte	0x00, 0xf0, 0x01, 0x20


	//----- nvinfo : EIATTR_AT_ENTRY_FRAGMENTS
	.align		4
.L_33:
        /*0018*/ 	.byte	0x04, 0x4f
        /*001a*/ 	.short	(.L_35 - .L_34)


	//   ....[0]....
.L_34:
        /*001c*/ 	.word	0x00000006


	//----- nvinfo : EIATTR_RESERVED_SMEM_USED
	.align		4
.L_35:
        /*0020*/ 	.byte	0x01, 0x41
	.zero		2


	//----- nvinfo : EIATTR_SPARSE_MMA_MASK
	.align		4
        /*0024*/ 	.byte	0x03, 0x50
        /*0026*/ 	.short	0x0000


	//----- nvinfo : EIATTR_TCGEN05_1CTA_USED
	.align		4
        /*0028*/ 	.byte	0x01, 0x51
	.zero		2


	//----- nvinfo : EIATTR_MAXREG_COUNT
	.align		4
        /*002c*/ 	.byte	0x03, 0x1b
        /*002e*/ 	.short	0x00ff


	//----- nvinfo : EIATTR_NUM_BARRIERS
	.align		4
        /*0030*/ 	.byte	0x02, 0x4c
        /*0032*/ 	.byte	0x07
	.zero		1


	//----- nvinfo : EIATTR_EXTERNS
	.align		4
        /*0034*/ 	.byte	0x04, 0x0f
        /*0036*/ 	.short	(.L_37 - .L_36)


	//   ....[0]....
	.align		4
.L_36:
        /*0038*/ 	.word	index@(__assertfail)


	//----- nvinfo : EIATTR_MERCURY_ISA_VERSION
	.align		4
.L_37:
        /*003c*/ 	.byte	0x03, 0x5f
        /*003e*/ 	.short	0x0101


	//----- nvinfo : EIATTR_INT_WARP_WIDE_INSTR_OFFSETS
	.align		4
        /*0040*/ 	.byte	0x04, 0x31
        /*0042*/ 	.short	(.L_39 - .L_38)


	//   ....[0]....
.L_38:
        /*0044*/ 	.word	0x00004640


	//   ....[1]....
        /*0048*/ 	.word	0x00004670


	//   ....[2]....
        /*004c*/ 	.word	0x00004690


	//   ....[3]....
        /*0050*/ 	.word	0x000051b0


	//   ....[4]....
        /*0054*/ 	.word	0x00005220


	//   ....[5]....
        /*0058*/ 	.word	0x00005300


	//   ....[6]....
        /*005c*/ 	.word	0x000053b0


	//----- nvinfo : EIATTR_COOP_GROUP_MASK_REGIDS
	.align		4
.L_39:
        /*0060*/ 	.byte	0x04, 0x29
        /*0062*/ 	.short	(.L_41 - .L_40)


	//   ....[0]....
.L_40:
        /*0064*/ 	.word	0xffffffff


	//   ....[1]....
        /*0068*/ 	.word	0xffffffff


	//   ....[2]....
        /*006c*/ 	.word	0xffffffff


	//   ....[3]....
        /*0070*/ 	.word	0xffffffff


	//   ....[4]....
        /*0074*/ 	.word	0xffffffff


	//   ....[5]....
        /*0078*/ 	.word	0xffffffff


	//   ....[6]....
        /*007c*/ 	.word	0xffffffff


	//   ....[7]....
        /*0080*/ 	.word	0xffffffff


	//   ....[8]....
        /*0084*/ 	.word	0xffffffff


	//   ....[9]....
        /*0088*/ 	.word	0xffffffff


	//   ....[10]....
        /*008c*/ 	.word	0xffffffff


	//   ....[11]....
        /*0090*/ 	.word	0xffffffff


	//   ....[12]....
        /*0094*/ 	.word	0xffffffff


	//   ....[13]....
        /*0098*/ 	.word	0xffffffff


	//----- nvinfo : EIATTR_COOP_GROUP_INSTR_OFFSETS
	.align		4
.L_41:
        /*009c*/ 	.byte	0x04, 0x28
        /*009e*/ 	.short	(.L_43 - .L_42)


	//   ....[0]....
.L_42:
        /*00a0*/ 	.word	0x00000080


	//   ....[1]....
        /*00a4*/ 	.word	0x000004f0


	//   ....[2]....
        /*00a8*/ 	.word	0x00000870


	//   ....[3]....
        /*00ac*/ 	.word	0x000009d0


	//   ....[4]....
        /*00b0*/ 	.word	0x00000ad0


	//   ....[5]....
        /*00b4*/ 	.word	0x00000c40


	//   ....[6]....
        /*00b8*/ 	.word	0x00000de0


	//   ....[7]....
        /*00bc*/ 	.word	0x00000f90


	//   ....[8]....
        /*00c0*/ 	.word	0x00002310


	//   ....[9]....
        /*00c4*/ 	.word	0x00003910


	//   ....[10]....
        /*00c8*/ 	.word	0x00003b20


	//   ....[11]....
        /*00cc*/ 	.word	0x00003b50


	//   ....[12]....
        /*00d0*/ 	.word	0x00004520


	//   ....[13]....
        /*00d4*/ 	.word	0x00004750


	//----- nvinfo : EIATTR_VRC_CTA_INIT_COUNT
	.align		4
.L_43:
        /*00d8*/ 	.byte	0x02, 0x4a
        /*00da*/ 	.byte	0x80
	.zero		1


	//----- nvinfo : EIATTR_SYSCALL_OFFSETS
	.align		4
        /*00dc*/ 	.byte	0x04, 0x46
        /*00de*/ 	.short	(.L_45 - .L_44)


	//   ....[0]....
.L_44:
        /*00e0*/ 	.word	0x00005fb0


	//   ....[1]....
        /*00e4*/ 	.word	0x000060f0


	//   ....[2]....
        /*00e8*/ 	.word	0x00006920


	//   ....[3]....
        /*00ec*/ 	.word	0x000076c0


	//----- nvinfo : EIATTR_MBARRIER_INSTR_OFFSETS
	.align		4
.L_45:
        /*00f0*/ 	.byte	0x04, 0x39
        /*00f2*/ 	.short	(.L_47 - .L_46)


	//   ....[0]....
.L_46:
        /*00f4*/ 	.word	0x00000630
        /*00f8*/ 	.word	0x000000ff
        /*00fc*/ 	.word	0x00000000
        /*0100*/ 	.short	0x0100
        /*0102*/ 	.byte	0x04
	.zero		1


	//   ....[1]....
        /*0104*/ 	.word	0x00000640
        /*0108*/ 	.word	0x000000ff
        /*010c*/ 	.word	0x00000088
        /*0110*/ 	.short	0x0100
        /*0112*/ 	.byte	0x04
	.zero		1


	//   ....[2]....
        /*0114*/ 	.word	0x00000650
        /*0118*/ 	.word	0x000000ff
        /*011c*/ 	.word	0x00000008
        /*0120*/ 	.short	0x0100
        /*0122*/ 	.byte	0x04
	.zero		1


	//   ....[3]....
        /*0124*/ 	.word	0x00000660
        /*0128*/ 	.word	0x000000ff
        /*012c*/ 	.word	0x00000090
        /*0130*/ 	.short	0x0100
        /*0132*/ 	.byte	0x04
	.zero		1


	//   ....[4]....
        /*0134*/ 	.word	0x00000670
        /*0138*/ 	.word	0x000000ff
        /*013c*/ 	.word	0x00000010
        /*0140*/ 	.short	0x0100
        /*0142*/ 	.byte	0x04
	.zero		1


	//   ....[5]....
        /*0144*/ 	.word	0x00000680
        /*0148*/ 	.word	0x000000ff
        /*014c*/ 	.word	0x00000098
        /*0150*/ 	.short	0x0100
        /*0152*/ 	.byte	0x04
	.zero		1


	//   ....[6]....
        /*0154*/ 	.word	0x00000690
        /*0158*/ 	.word	0x000000ff
        /*015c*/ 	.word	0x00000018
        /*0160*/ 	.short	0x0100
        /*0162*/ 	.byte	0x04
	.zero		1


	//   ....[7]....
        /*0164*/ 	.word	0x000006a0
        /*0168*/ 	.word	0x000000ff
        /*016c*/ 	.word	0x000000a0
        /*0170*/ 	.short	0x0100
        /*0172*/ 	.byte	0x04
	.zero		1


	//   ....[8]....
        /*0174*/ 	.word	0x000006b0
        /*0178*/ 	.word	0x000000ff
        /*017c*/ 	.word	0x00000020
        /*0180*/ 	.short	0x0100
        /*0182*/ 	.byte	0x04
	.zero		1


	//   ....[9]....
        /*0184*/ 	.word	0x000006c0
        /*0188*/ 	.word	0x000000ff
        /*018c*/ 	.word	0x000000a8
        /*0190*/ 	.short	0x0100
        /*0192*/ 	.byte	0x04
	.zero		1


	//   ....[10]....
        /*0194*/ 	.word	0x000006d0
        /*0198*/ 	.word	0x000000ff
        /*019c*/ 	.word	0x00000028
        /*01a0*/ 	.short	0x0100
        /*01a2*/ 	.byte	0x04
	.zero		1


	//   ....[11]....
        /*01a4*/ 	.word	0x000006e0
        /*01a8*/ 	.word	0x000000ff
        /*01ac*/ 	.word	0x000000b0
        /*01b0*/ 	.short	0x0100
        /*01b2*/ 	.byte	0x04
	.zero		1


	//   ....[12]....
        /*01b4*/ 	.word	0x000006f0
        /*01b8*/ 	.word	0x000000ff
        /*01bc*/ 	.word	0x00000030
        /*01c0*/ 	.short	0x0100
        /*01c2*/ 	.byte	0x04
	.zero		1


	//   ....[13]....
        /*01c4*/ 	.word	0x00000700
        /*01c8*/ 	.word	0x000000ff
        /*01cc*/ 	.word	0x000000b8
        /*01d0*/ 	.short	0x0100
        /*01d2*/ 	.byte	0x04
	.zero		1


	//   ....[14]....
        /*01d4*/ 	.word	0x00000710
        /*01d8*/ 	.word	0x000000ff
        /*01dc*/ 	.word	0x00000038
        /*01e0*/ 	.short	0x0100
        /*01e2*/ 	.byte	0x04
	.zero		1


	//   ....[15]....
        /*01e4*/ 	.word	0x00000720
        /*01e8*/ 	.word	0x000000ff
        /*01ec*/ 	.word	0x000000c0
        /*01f0*/ 	.short	0x0100
        /*01f2*/ 	.byte	0x04
	.zero		1


	//   ....[16]....
        /*01f4*/ 	.word	0x00000730
        /*01f8*/ 	.word	0x000000ff
        /*01fc*/ 	.word	0x00000040
        /*0200*/ 	.short	0x0100
        /*0202*/ 	.byte	0x04
	.zero		1


	//   ....[17]....
        /*0204*/ 	.word	0x00000740
        /*0208*/ 	.word	0x000000ff
        /*020c*/ 	.word	0x000000c8
        /*0210*/ 	.short	0x0100
        /*0212*/ 	.byte	0x04
	.zero		1


	//   ....[18]....
        /*0214*/ 	.word	0x00000750
        /*0218*/ 	.word	0x000000ff
        /*021c*/ 	.word	0x00000048
        /*0220*/ 	.short	0x0100
        /*0222*/ 	.byte	0x04
	.zero		1


	//   ....[19]....
        /*0224*/ 	.word	0x00000760
        /*0228*/ 	.word	0x000000ff
        /*022c*/ 	.word	0x000000d0
        /*0230*/ 	.short	0x0100
        /*0232*/ 	.byte	0x04
	.zero		1


	//   ....[20]....
        /*0234*/ 	.word	0x00000770
        /*0238*/ 	.word	0x000000ff
        /*023c*/ 	.word	0x00000050
        /*0240*/ 	.short	0x0100
        /*0242*/ 	.byte	0x04
	.zero		1


	//   ....[21]....
        /*0244*/ 	.word	0x00000780
        /*0248*/ 	.word	0x000000ff
        /*024c*/ 	.word	0x000000d8
        /*0250*/ 	.short	0x0100
        /*0252*/ 	.byte	0x04
	.zero		1


	//   ....[22]....
        /*0254*/ 	.word	0x00000790
        /*0258*/ 	.word	0x000000ff
        /*025c*/ 	.word	0x00000058
        /*0260*/ 	.short	0x0100
        /*0262*/ 	.byte	0x04
	.zero		1


	//   ....[23]....
        /*0264*/ 	.word	0x000007a0
        /*0268*/ 	.word	0x000000ff
        /*026c*/ 	.word	0x000000e0
        /*0270*/ 	.short	0x0100
        /*0272*/ 	.byte	0x04
	.zero		1


	//   ....[24]....
        /*0274*/ 	.word	0x000007b0
        /*0278*/ 	.word	0x000000ff
        /*027c*/ 	.word	0x00000060
        /*0280*/ 	.short	0x0100
        /*0282*/ 	.byte	0x04
	.zero		1


	//   ....[25]....
        /*0284*/ 	.word	0x000007c0
        /*0288*/ 	.word	0x000000ff
        /*028c*/ 	.word	0x000000e8
        /*0290*/ 	.short	0x0100
        /*0292*/ 	.byte	0x04
	.zero		1


	//   ....[26]....
        /*0294*/ 	.word	0x000007d0
        /*0298*/ 	.word	0x000000ff
        /*029c*/ 	.word	0x00000068
        /*02a0*/ 	.short	0x0100
        /*02a2*/ 	.byte	0x04
	.zero		1


	//   ....[27]....
        /*02a4*/ 	.word	0x000007e0
        /*02a8*/ 	.word	0x000000ff
        /*02ac*/ 	.word	0x000000f0
        /*02b0*/ 	.short	0x0100
        /*02b2*/ 	.byte	0x04
	.zero		1


	//   ....[28]....
        /*02b4*/ 	.word	0x000007f0
        /*02b8*/ 	.word	0x000000ff
        /*02bc*/ 	.word	0x00000070
        /*02c0*/ 	.short	0x0100
        /*02c2*/ 	.byte	0x04
	.zero		1


	//   ....[29]....
        /*02c4*/ 	.word	0x00000800
        /*02c8*/ 	.word	0x000000ff
        /*02cc*/ 	.word	0x000000f8
        /*02d0*/ 	.short	0x0100
        /*02d2*/ 	.byte	0x04
	.zero		1


	//   ....[30]....
        /*02d4*/ 	.word	0x00000810
        /*02d8*/ 	.word	0x000000ff
        /*02dc*/ 	.word	0x00000078
        /*02e0*/ 	.short	0x0100
        /*02e2*/ 	.byte	0x04
	.zero		1


	//   ....[31]....
        /*02e4*/ 	.word	0x00000820
        /*02e8*/ 	.word	0x000000ff
        /*02ec*/ 	.word	0x00000100
        /*02f0*/ 	.short	0x0100
        /*02f2*/ 	.byte	0x04
	.zero		1


	//   ....[32]....
        /*02f4*/ 	.word	0x00000830
        /*02f8*/ 	.word	0x000000ff
        /*02fc*/ 	.word	0x00000080
        /*0300*/ 	.short	0x0100
        /*0302*/ 	.byte	0x04
	.zero		1


	//   ....[33]....
        /*0304*/ 	.word	0x00000840
        /*0308*/ 	.word	0x000000ff
        /*030c*/ 	.word	0x00000108
        /*0310*/ 	.short	0x0100
        /*0312*/ 	.byte	0x04
	.zero		1


	//   ....[34]....
        /*0314*/ 	.word	0x00000980
        /*0318*/ 	.word	0x000000ff
        /*031c*/ 	.word	0x00000110
        /*0320*/ 	.short	0x0100
        /*0322*/ 	.byte	0x04
	.zero		1


	//   ....[35]....
        /*0324*/ 	.word	0x00000990
        /*0328*/ 	.word	0x000000ff
        /*032c*/ 	.word	0x00000120
        /*0330*/ 	.short	0x0100
        /*0332*/ 	.byte	0x04
	.zero		1


	//   ....[36]....
        /*0334*/ 	.word	0x000009a0
        /*0338*/ 	.word	0x000000ff
        /*033c*/ 	.word	0x00000118
        /*0340*/ 	.short	0x0100
        /*0342*/ 	.byte	0x04
	.zero		1


	//   ....[37]....
        /*0344*/ 	.word	0x000009b0
        /*0348*/ 	.word	0x000000ff
        /*034c*/ 	.word	0x00000128
        /*0350*/ 	.short	0x0100
        /*0352*/ 	.byte	0x04
	.zero		1


	//   ....[38]....
        /*0354*/ 	.word	0x00000aa0
        /*0358*/ 	.word	0x000000ff
        /*035c*/ 	.word	0x00000130
        /*0360*/ 	.short	0x0100
        /*0362*/ 	.byte	0x06
	.zero		1


	//   ....[39]....
        /*0364*/ 	.word	0x00000ab0
        /*0368*/ 	.word	0x000000ff
        /*036c*/ 	.word	0x00000138
        /*0370*/ 	.short	0x0100
        /*0372*/ 	.byte	0x06
	.zero		1


	//   ....[40]....
        /*0374*/ 	.word	0x00000bf0
        /*0378*/ 	.word	0x000000ff
        /*037c*/ 	.word	0x00000140
        /*0380*/ 	.short	0x0100
        /*0382*/ 	.byte	0x06
	.zero		1


	//   ....[41]....
        /*0384*/ 	.word	0x00000c00
        /*0388*/ 	.word	0x000000ff
        /*038c*/ 	.word	0x00000150
        /*0390*/ 	.short	0x0100
        /*0392*/ 	.byte	0x06
	.zero		1


	//   ....[42]....
        /*0394*/ 	.word	0x00000c10
        /*0398*/ 	.word	0x000000ff
        /*039c*/ 	.word	0x00000148
        /*03a0*/ 	.short	0x0100
        /*03a2*/ 	.byte	0x06
	.zero		1


	//   ....[43]....
        /*03a4*/ 	.word	0x00000c20
        /*03a8*/ 	.word	0x000000ff
        /*03ac*/ 	.word	0x00000158
        /*03b0*/ 	.short	0x0100
        /*03b2*/ 	.byte	0x06
	.zero		1


	//   ....[44]....
        /*03b4*/ 	.word	0x00000d50
        /*03b8*/ 	.word	0x000000ff
        /*03bc*/ 	.word	0x00000160
        /*03c0*/ 	.short	0x0100
        /*03c2*/ 	.byte	0x04
	.zero		1


	//   ....[45]....
        /*03c4*/ 	.word	0x00000d60
        /*03c8*/ 	.word	0x000000ff
        /*03cc*/ 	.word	0x00000180
        /*03d0*/ 	.short	0x0100
        /*03d2*/ 	.byte	0x04
	.zero		1


	//   ....[46]....
        /*03d4*/ 	.word	0x00000d70
        /*03d8*/ 	.word	0x000000ff
        /*03dc*/ 	.word	0x00000168
        /*03e0*/ 	.short	0x0100
        /*03e2*/ 	.byte	0x04
	.zero		1


	//   ....[47]....
        /*03e4*/ 	.word	0x00000d80
        /*03e8*/ 	.word	0x000000ff
        /*03ec*/ 	.word	0x00000188
        /*03f0*/ 	.short	0x0100
        /*03f2*/ 	.byte	0x04
	.zero		1


	//   ....[48]....
        /*03f4*/ 	.word	0x00000d90
        /*03f8*/ 	.word	0x000000ff
        /*03fc*/ 	.word	0x00000170
        /*0400*/ 	.short	0x0100
        /*0402*/ 	.byte	0x04
	.zero		1


	//   ....[49]....
        /*0404*/ 	.word	0x00000da0
        /*0408*/ 	.word	0x000000ff
        /*040c*/ 	.word	0x00000190
        /*0410*/ 	.short	0x0100
        /*0412*/ 	.byte	0x04
	.zero		1


	//   ....[50]....
        /*0414*/ 	.word	0x00000db0
        /*0418*/ 	.word	0x000000ff
        /*041c*/ 	.word	0x00000178
        /*0420*/ 	.short	0x0100
        /*0422*/ 	.byte	0x04
	.zero		1


	//   ....[51]....
        /*0424*/ 	.word	0x00000dc0
        /*0428*/ 	.word	0x000000ff
        /*042c*/ 	.word	0x00000198
        /*0430*/ 	.short	0x0100
        /*0432*/ 	.byte	0x04
	.zero		1


	//   ....[52]....
        /*0434*/ 	.word	0x00000eb0
        /*0438*/ 	.word	0x000000ff
        /*043c*/ 	.word	0x000001a0
        /*0440*/ 	.short	0x0100
        /*0442*/ 	.byte	0x04
	.zero		1


	//   ....[53]....
        /*0444*/ 	.word	0x00000ec0
        /*0448*/ 	.word	0x000000ff
        /*044c*/ 	.word	0x000001b0
        /*0450*/ 	.short	0x0100
        /*0452*/ 	.byte	0x04
	.zero		1


	//   ....[54]....
        /*0454*/ 	.word	0x00000ed0
        /*0458*/ 	.word	0x000000ff
        /*045c*/ 	.word	0x000001a8
        /*0460*/ 	.short	0x0100
        /*0462*/ 	.byte	0x04
	.zero		1


	//   ....[55]....
        /*0464*/ 	.word	0x00000ee0
        /*0468*/ 	.word	0x000000ff
        /*046c*/ 	.word	0x000001b8
        /*0470*/ 	.short	0x0100
        /*0472*/ 	.byte	0x04
	.zero		1


	//   ....[56]....
        /*0474*/ 	.word	0x00001b60
        /*0478*/ 	.word	0x00000000
        /*047c*/ 	.word	0x000001b0
        /*0480*/ 	.short	0x010a
        /*0482*/ 	.byte	0xff
	.zero		1


	//   ....[57]....
        /*0484*/ 	.word	0x00001b90
        /*0488*/ 	.word	0x00000000
        /*048c*/ 	.word	0x000001a0
        /*0490*/ 	.short	0x0101
        /*0492*/ 	.byte	0xff
	.zero		1


	//   ....[58]....
        /*0494*/ 	.word	0x00001c70
        /*0498*/ 	.word	0x000000ff
        /*049c*/ 	.word	0x00000088
        /*04a0*/ 	.short	0x010a
        /*04a2*/ 	.byte	0x04
	.zero		1


	//   ....[59]....
        /*04a4*/ 	.word	0x00001cf0
        /*04a8*/ 	.word	0x000000ff
        /*04ac*/ 	.word	0x00000088
        /*04b0*/ 	.short	0x010a
        /*04b2*/ 	.byte	0x21
	.zero		1


	//   ....[60]....
        /*04b4*/ 	.word	0x00001e80
        /*04b8*/ 	.word	0x000000ff
        /*04bc*/ 	.word	0x00000088
        /*04c0*/ 	.short	0x010a
        /*04c2*/ 	.byte	0x08
	.zero		1


	//   ....[61]....
        /*04c4*/ 	.word	0x00001fb0
        /*04c8*/ 	.word	0x000000ff
        /*04cc*/ 	.word	0x00000138
        /*04d0*/ 	.short	0x0101
        /*04d2*/ 	.byte	0x06
	.zero		1


	//   ....[62]....
        /*04d4*/ 	.word	0x00001fd0
        /*04d8*/ 	.word	0x000000ff
        /*04dc*/ 	.word	0x00000088
        /*04e0*/ 	.short	0x010a
        /*04e2*/ 	.byte	0x04
	.zero		1


	//   ....[63]....
        /*04e4*/ 	.word	0x00002050
        /*04e8*/ 	.word	0x000000ff
        /*04ec*/ 	.word	0x00000088
        /*04f0*/ 	.short	0x010a
        /*04f2*/ 	.byte	0x11
	.zero		1


	//   ....[64]....
        /*04f4*/ 	.word	0x000021e0
        /*04f8*/ 	.word	0x000000ff
        /*04fc*/ 	.word	0x00000088
        /*0500*/ 	.short	0x010a
        /*0502*/ 	.byte	0x07
	.zero		1


	//   ....[65]....
        /*0504*/ 	.word	0x00002340
        /*0508*/ 	.word	0x00000003
        /*050c*/ 	.word	0x00000140
        /*0510*/ 	.short	0x010a
        /*0512*/ 	.byte	0xff
	.zero		1


	//   ....[66]....
        /*0514*/ 	.word	0x00002490
        /*0518*/ 	.word	0x00000000
        /*051c*/ 	.word	0x00000000
        /*0520*/ 	.short	0x0101
        /*0522*/ 	.byte	0xff
	.zero		1


	//   ....[67]....
        /*0524*/ 	.word	0x00002a40
        /*0528*/ 	.word	0x000000ff
        /*052c*/ 	.word	0x00000000
        /*0530*/ 	.short	0x010a
        /*0532*/ 	.byte	0x04
	.zero		1


	//   ....[68]....
        /*0534*/ 	.word	0x00002ad0
        /*0538*/ 	.word	0x000000ff
        /*053c*/ 	.word	0x00000000
        /*0540*/ 	.short	0x010a
        /*0542*/ 	.byte	0x05
	.zero		1


	//   ....[69]....
        /*0544*/ 	.word	0x00002b60
        /*0548*/ 	.word	0x000000ff
        /*054c*/ 	.word	0x00000000
        /*0550*/ 	.short	0x010a
        /*0552*/ 	.byte	0x05
	.zero		1


	//   ....[70]....
        /*0554*/ 	.word	0x00002bf0
        /*0558*/ 	.word	0x000000ff
        /*055c*/ 	.word	0x00000000
        /*0560*/ 	.short	0x010a
        /*0562*/ 	.byte	0x05
	.zero		1


	//   ....[71]....
        /*0564*/ 	.word	0x00002c80
        /*0568*/ 	.word	0x000000ff
        /*056c*/ 	.word	0x00000000
        /*0570*/ 	.short	0x010a
        /*0572*/ 	.byte	0x05
	.zero		1


	//   ....[72]....
        /*0574*/ 	.word	0x00002d10
        /*0578*/ 	.word	0x000000ff
        /*057c*/ 	.word	0x00000000
        /*0580*/ 	.short	0x010a
        /*0582*/ 	.byte	0x05
	.zero		1


	//   ....[73]....
        /*0584*/ 	.word	0x00002da0
        /*0588*/ 	.word	0x000000ff
        /*058c*/ 	.word	0x00000000
        /*0590*/ 	.short	0x010a
        /*0592*/ 	.byte	0x05
	.zero		1


	//   ....[74]....
        /*0594*/ 	.word	0x00002e30
        /*0598*/ 	.word	0x000000ff
        /*059c*/ 	.word	0x00000000
        /*05a0*/ 	.short	0x010a
        /*05a2*/ 	.byte	0x05
	.zero		1


	//   ....[75]....
        /*05a4*/ 	.word	0x00002ec0
        /*05a8*/ 	.word	0x000000ff
        /*05ac*/ 	.word	0x00000000
        /*05b0*/ 	.short	0x010a
        /*05b2*/ 	.byte	0x05
	.zero		1


	//   ....[76]....
        /*05b4*/ 	.word	0x00002f50
        /*05b8*/ 	.word	0x000000ff
        /*05bc*/ 	.word	0x00000000
        /*05c0*/ 	.short	0x010a
        /*05c2*/ 	.byte	0x05
	.zero		1


	//   ....[77]....
        /*05c4*/ 	.word	0x00002fe0
        /*05c8*/ 	.word	0x000000ff
        /*05cc*/ 	.word	0x00000000
        /*05d0*/ 	.short	0x010a
        /*05d2*/ 	.byte	0x05
	.zero		1


	//   ....[78]....
        /*05d4*/ 	.word	0x00003070
        /*05d8*/ 	.word	0x000000ff
        /*05dc*/ 	.word	0x00000000
        /*05e0*/ 	.short	0x010a
        /*05e2*/ 	.byte	0x05
	.zero		1


	//   ....[79]....
        /*05e4*/ 	.word	0x00003100
        /*05e8*/ 	.word	0x000000ff
        /*05ec*/ 	.word	0x00000000
        /*05f0*/ 	.short	0x010a
        /*05f2*/ 	.byte	0x05
	.zero		1


	//   ....[80]....
        /*05f4*/ 	.word	0x00003190
        /*05f8*/ 	.word	0x000000ff
        /*05fc*/ 	.word	0x00000000
        /*0600*/ 	.short	0x010a
        /*0602*/ 	.byte	0x05
	.zero		1


	//   ....[81]....
        /*0604*/ 	.word	0x00003220
        /*0608*/ 	.word	0x000000ff
        /*060c*/ 	.word	0x00000000
        /*0610*/ 	.short	0x010a
        /*0612*/ 	.byte	0x05
	.zero		1


	//   ....[82]....
        /*0614*/ 	.word	0x000032b0
        /*0618*/ 	.word	0x000000ff
        /*061c*/ 	.word	0x00000000
        /*0620*/ 	.short	0x010a
        /*0622*/ 	.byte	0x05
	.zero		1


	//   ....[83]....
        /*0624*/ 	.word	0x00003350
        /*0628*/ 	.word	0x00000000
        /*062c*/ 	.word	0x00000000
        /*0630*/ 	.short	0x010a
        /*0632*/ 	.byte	0xff
	.zero		1


	//   ....[84]....
        /*0634*/ 	.word	0x00003470
        /*0638*/ 	.word	0x00000002
        /*063c*/ 	.word	0x000001a0
        /*0640*/ 	.short	0x010a
        /*0642*/ 	.byte	0xff
	.zero		1


	//   ....[85]....
        /*0644*/ 	.word	0x000034e0
        /*0648*/ 	.word	0x00000002
        /*064c*/ 	.word	0x00000000
        /*0650*/ 	.short	0x0101
        /*0652*/ 	.byte	0xff
	.zero		1


	//   ....[86]....
        /*0654*/ 	.word	0x00003500
        /*0658*/ 	.word	0x000000ff
        /*065c*/ 	.word	0x00000150
        /*0660*/ 	.short	0x010a
        /*0662*/ 	.byte	0x04
	.zero		1


	//   ....[87]....
        /*0664*/ 	.word	0x00003620
        /*0668*/ 	.word	0x00000002
        /*066c*/ 	.word	0x00000140
        /*0670*/ 	.short	0x010a
        /*0672*/ 	.byte	0xff
	.zero		1


	//   ....[88]....
        /*0674*/ 	.word	0x00003720
        /*0678*/ 	.word	0x00000002
        /*067c*/ 	.word	0x00000000
        /*0680*/ 	.short	0x0101
        /*0682*/ 	.byte	0xff
	.zero		1


	//   ....[89]....
        /*0684*/ 	.word	0x000037b0
        /*0688*/ 	.word	0x000000ff
        /*068c*/ 	.word	0x00000150
        /*0690*/ 	.short	0x0106
        /*0692*/ 	.byte	0x04
	.zero		1


	//   ....[90]....
        /*0694*/ 	.word	0x000037d0
        /*0698*/ 	.word	0x000000ff
        /*069c*/ 	.word	0x00000150
        /*06a0*/ 	.short	0x010a
        /*06a2*/ 	.byte	0x04
	.zero		1


	//   ....[91]....
        /*06a4*/ 	.word	0x00003860
        /*06a8*/ 	.word	0x000000ff
        /*06ac*/ 	.word	0x00000150
        /*06b0*/ 	.short	0x0106
        /*06b2*/ 	.byte	0x07
	.zero		1


	//   ....[92]....
        /*06b4*/ 	.word	0x000038a0
        /*06b8*/ 	.word	0x00000000
        /*06bc*/ 	.word	0x00000150
        /*06c0*/ 	.short	0x010a
        /*06c2*/ 	.byte	0xff
	.zero		1


	//   ....[93]....
        /*06c4*/ 	.word	0x00003db0
        /*06c8*/ 	.word	0x00000000
        /*06cc*/ 	.word	0x00000140
        /*06d0*/ 	.short	0x010a
        /*06d2*/ 	.byte	0xff
	.zero		1


	//   ....[94]....
        /*06d4*/ 	.word	0x00003eb0
        /*06d8*/ 	.word	0x00000003
        /*06dc*/ 	.word	0x00000000
        /*06e0*/ 	.short	0x0101
        /*06e2*/ 	.byte	0xff
	.zero		1


	//   ....[95]....
        /*06e4*/ 	.word	0x00003ec0
        /*06e8*/ 	.word	0x000000ff
        /*06ec*/ 	.word	0x00000000
        /*06f0*/ 	.short	0x010a
        /*06f2*/ 	.byte	0x04
	.zero		1


	//   ....[96]....
        /*06f4*/ 	.word	0x00003f40
        /*06f8*/ 	.word	0x000000ff
        /*06fc*/ 	.word	0x00000180
        /*0700*/ 	.short	0x010a
        /*0702*/ 	.byte	0x17
	.zero		1


	//   ....[97]....
        /*0704*/ 	.word	0x00004020
        /*0708*/ 	.word	0x000000ff
        /*070c*/ 	.word	0x00000000
        /*0710*/ 	.short	0x010a
        /*0712*/ 	.byte	0x05
	.zero		1


	//   ....[98]....
        /*0714*/ 	.word	0x00004160
        /*0718*/ 	.word	0x000000ff
        /*071c*/ 	.word	0x00000000
        /*0720*/ 	.short	0x010a
        /*0722*/ 	.byte	0x04
	.zero		1


	//   ....[99]....
        /*0724*/ 	.word	0x00004350
        /*0728*/ 	.word	0x000000ff
        /*072c*/ 	.word	0x00000000
        /*0730*/ 	.short	0x010a
        /*0732*/ 	.byte	0x04
	.zero		1


	//   ....[100]....
        /*0734*/ 	.word	0x000043e0
        /*0738*/ 	.word	0x000000ff
        /*073c*/ 	.word	0x00000000
        /*0740*/ 	.short	0x010a
        /*0742*/ 	.byte	0x05
	.zero		1


	//   ....[101]....
        /*0744*/ 	.word	0x00004470
        /*0748*/ 	.word	0x000000ff
        /*074c*/ 	.word	0x00000000
        /*0750*/ 	.short	0x010a
        /*0752*/ 	.byte	0x05
	.zero		1


	//   ....[102]....
        /*0754*/ 	.word	0x00004500
        /*0758*/ 	.word	0x000000ff
        /*075c*/ 	.word	0x00000000
        /*0760*/ 	.short	0x010a
        /*0762*/ 	.byte	0x04
	.zero		1


	//   ....[103]....
        /*0764*/ 	.word	0x000049b0
        /*0768*/ 	.word	0x0000000c
        /*076c*/ 	.word	0x00000140
        /*0770*/ 	.short	0x010a
        /*0772*/ 	.byte	0xff
	.zero		1


	//   ....[104]....
        /*0774*/ 	.word	0x00004b20
        /*0778*/ 	.word	0x00000000
        /*077c*/ 	.word	0x00000000
        /*0780*/ 	.short	0x0101
        /*0782*/ 	.byte	0xff
	.zero		1


	//   ....[105]....
        /*0784*/ 	.word	0x00004fb0
        /*0788*/ 	.word	0x000000ff
        /*078c*/ 	.word	0x00000138
        /*0790*/ 	.short	0x010a
        /*0792*/ 	.byte	0x15
	.zero		1


	//   ....[106]....
        /*0794*/ 	.word	0x00005130
        /*0798*/ 	.word	0x000000ff
        /*079c*/ 	.word	0x00000120
        /*07a0*/ 	.short	0x010a
        /*07a2*/ 	.byte	0x15
	.zero		1


	//   ....[107]....
        /*07a4*/ 	.word	0x000052b0
        /*07a8*/ 	.word	0x000000ff
        /*07ac*/ 	.word	0x00000110
        /*07b0*/ 	.short	0x010b
        /*07b2*/ 	.byte	0x15
	.zero		1


	//   ....[108]....
        /*07b4*/ 	.word	0x000052c0
        /*07b8*/ 	.word	0x000000ff
        /*07bc*/ 	.word	0x00000000
        /*07c0*/ 	.short	0x0101
        /*07c2*/ 	.byte	0x06
	.zero		1


	//   ....[109]....
        /*07c4*/ 	.word	0x000052d0
        /*07c8*/ 	.word	0x000000ff
        /*07cc*/ 	.word	0x00000128
        /*07d0*/ 	.short	0x010a
        /*07d2*/ 	.byte	0x15
	.zero		1


	//   ....[110]....
        /*07d4*/ 	.word	0x000054c0
        /*07d8*/ 	.word	0x000000ff
        /*07dc*/ 	.word	0x00000118
        /*07e0*/ 	.short	0x010b
        /*07e2*/ 	.byte	0x15
	.zero		1


	//   ....[111]....
        /*07e4*/ 	.word	0x000054d0
        /*07e8*/ 	.word	0x000000ff
        /*07ec*/ 	.word	0x00000000
        /*07f0*/ 	.short	0x0101
        /*07f2*/ 	.byte	0x21
	.zero		1


	//   ....[112]....
        /*07f4*/ 	.word	0x00005500
        /*07f8*/ 	.word	0x000000ff
        /*07fc*/ 	.word	0x00000120
        /*0800*/ 	.short	0x010a
        /*0802*/ 	.byte	0x15
	.zero		1


	//   ....[113]....
        /*0804*/ 	.word	0x00005540
        /*0808*/ 	.word	0x00000000
        /*080c*/ 	.word	0x00000128
        /*0810*/ 	.short	0x010a
        /*0812*/ 	.byte	0xff
	.zero		1


	//   ....[114]....
        /*0814*/ 	.word	0x00005850
        /*0818*/ 	.word	0x00000003
        /*081c*/ 	.word	0x00000140
        /*0820*/ 	.short	0x010a
        /*0822*/ 	.byte	0xff
	.zero		1


	//   ....[115]....
        /*0824*/ 	.word	0x000059d0
        /*0828*/ 	.word	0x00000000
        /*082c*/ 	.word	0x00000000
        /*0830*/ 	.short	0x0101
        /*0832*/ 	.byte	0xff
	.zero		1


	//   ....[116]....
        /*0834*/ 	.word	0x000064e0
        /*0838*/ 	.word	0x00000003
        /*083c*/ 	.word	0x00000110
        /*0840*/ 	.short	0x010a
        /*0842*/ 	.byte	0xff
	.zero		1


	//   ....[117]....
        /*0844*/ 	.word	0x00006520
        /*0848*/ 	.word	0x0000002b
        /*084c*/ 	.word	0x00000160
        /*0850*/ 	.short	0x010a
        /*0852*/ 	.byte	0xff
	.zero		1


	//   ....[118]....
        /*0854*/ 	.word	0x00006660
        /*0858*/ 	.word	0x00000003
        /*085c*/ 	.word	0x00000110
        /*0860*/ 	.short	0x010a
        /*0862*/ 	.byte	0xff
	.zero		1


	//   ....[119]....
        /*0864*/ 	.word	0x00006780
        /*0868*/ 	.word	0x00000000
        /*086c*/ 	.word	0x00000000
        /*0870*/ 	.short	0x0101
        /*0872*/ 	.byte	0xff
	.zero		1


	//   ....[120]....
        /*0874*/ 	.word	0x00006800
        /*0878*/ 	.word	0x0000002b
        /*087c*/ 	.word	0x00000160
        /*0880*/ 	.short	0x010a
        /*0882*/ 	.byte	0xff
	.zero		1


	//   ....[121]....
        /*0884*/ 	.word	0x00007370
        /*0888*/ 	.word	0x00000003
        /*088c*/ 	.word	0x00000110
        /*0890*/ 	.short	0x010a
        /*0892*/ 	.byte	0xff
	.zero		1


	//   ....[122]....
        /*0894*/ 	.word	0x00007420
        /*0898*/ 	.word	0x00000003
        /*089c*/ 	.word	0x00000110
        /*08a0*/ 	.short	0x010a
        /*08a2*/ 	.byte	0xff
	.zero		1


	//   ....[123]....
        /*08a4*/ 	.word	0x00007540
        /*08a8*/ 	.word	0x00000000
        /*08ac*/ 	.word	0x00000000
        /*08b0*/ 	.short	0x0101
        /*08b2*/ 	.byte	0xff
	.zero		1


	//   ....[124]....
        /*08b4*/ 	.word	0x00007950
        /*08b8*/ 	.word	0x000000ff
        /*08bc*/ 	.word	0x00000000
        /*08c0*/ 	.short	0x0101
        /*08c2*/ 	.byte	0x04
	.zero		1


	//   ....[125]....
        /*08c4*/ 	.word	0x00008250
        /*08c8*/ 	.word	0x00000000
        /*08cc*/ 	.word	0x000001b0
        /*08d0*/ 	.short	0x010a
        /*08d2*/ 	.byte	0xff
	.zero		1


	//   ....[126]....
        /*08d4*/ 	.word	0x000082b0
        /*08d8*/ 	.word	0x00000000
        /*08dc*/ 	.word	0x00000088
        /*08e0*/ 	.short	0x010a
        /*08e2*/ 	.byte	0xff
	.zero		1


	//   ....[127]....
        /*08e4*/ 	.word	0x00008310
        /*08e8*/ 	.word	0x00000000
        /*08ec*/ 	.word	0x00000088
        /*08f0*/ 	.short	0x010a
        /*08f2*/ 	.byte	0xff
	.zero		1


	//   ....[128]....
        /*08f4*/ 	.word	0x00008360
        /*08f8*/ 	.word	0x00000003
        /*08fc*/ 	.word	0x00000140
        /*0900*/ 	.short	0x010a
        /*0902*/ 	.byte	0xff
	.zero		1


	//   ....[129]....
        /*0904*/ 	.word	0x000083c0
        /*0908*/ 	.word	0x00000000
        /*090c*/ 	.word	0x00000000
        /*0910*/ 	.short	0x010a
        /*0912*/ 	.byte	0xff
	.zero		1


	//   ....[130]....
        /*0914*/ 	.word	0x00008420
        /*0918*/ 	.word	0x00000000
        /*091c*/ 	.word	0x00000000
        /*0920*/ 	.short	0x010a
        /*0922*/ 	.byte	0xff
	.zero		1


	//   ....[131]....
        /*0924*/ 	.word	0x00008480
        /*0928*/ 	.word	0x00000000
        /*092c*/ 	.word	0x00000000
        /*0930*/ 	.short	0x010a
        /*0932*/ 	.byte	0xff
	.zero		1


	//   ....[132]....
        /*0934*/ 	.word	0x000084e0
        /*0938*/ 	.word	0x00000000
        /*093c*/ 	.word	0x00000000
        /*0940*/ 	.short	0x010a
        /*0942*/ 	.byte	0xff
	.zero		1


	//   ....[133]....
        /*0944*/ 	.word	0x00008540
        /*0948*/ 	.word	0x00000000
        /*094c*/ 	.word	0x00000000
        /*0950*/ 	.short	0x010a
        /*0952*/ 	.byte	0xff
	.zero		1


	//   ....[134]....
        /*0954*/ 	.word	0x000085a0
        /*0958*/ 	.word	0x00000000
        /*095c*/ 	.word	0x00000000
        /*0960*/ 	.short	0x010a
        /*0962*/ 	.byte	0xff
	.zero		1


	//   ....[135]....
        /*0964*/ 	.word	0x00008600
        /*0968*/ 	.word	0x00000000
        /*096c*/ 	.word	0x00000000
        /*0970*/ 	.short	0x010a
        /*0972*/ 	.byte	0xff
	.zero		1


	//   ....[136]....
        /*0974*/ 	.word	0x00008660
        /*0978*/ 	.word	0x00000000
        /*097c*/ 	.word	0x00000000
        /*0980*/ 	.short	0x010a
        /*0982*/ 	.byte	0xff
	.zero		1


	//   ....[137]....
        /*0984*/ 	.word	0x000086c0
        /*0988*/ 	.word	0x00000000
        /*098c*/ 	.word	0x00000000
        /*0990*/ 	.short	0x010a
        /*0992*/ 	.byte	0xff
	.zero		1


	//   ....[138]....
        /*0994*/ 	.word	0x00008720
        /*0998*/ 	.word	0x00000000
        /*099c*/ 	.word	0x00000000
        /*09a0*/ 	.short	0x010a
        /*09a2*/ 	.byte	0xff
	.zero		1


	//   ....[139]....
        /*09a4*/ 	.word	0x00008780
        /*09a8*/ 	.word	0x00000000
        /*09ac*/ 	.word	0x00000000
        /*09b0*/ 	.short	0x010a
        /*09b2*/ 	.byte	0xff
	.zero		1


	//   ....[140]....
        /*09b4*/ 	.word	0x000087e0
        /*09b8*/ 	.word	0x00000000
        /*09bc*/ 	.word	0x00000000
        /*09c0*/ 	.short	0x010a
        /*09c2*/ 	.byte	0xff
	.zero		1


	//   ....[141]....
        /*09c4*/ 	.word	0x00008840
        /*09c8*/ 	.word	0x00000000
        /*09cc*/ 	.word	0x00000000
        /*09d0*/ 	.short	0x010a
        /*09d2*/ 	.byte	0xff
	.zero		1


	//   ....[142]....
        /*09d4*/ 	.word	0x000088a0
        /*09d8*/ 	.word	0x00000000
        /*09dc*/ 	.word	0x00000000
        /*09e0*/ 	.short	0x010a
        /*09e2*/ 	.byte	0xff
	.zero		1


	//   ....[143]....
        /*09e4*/ 	.word	0x00008900
        /*09e8*/ 	.word	0x00000000
        /*09ec*/ 	.word	0x00000000
        /*09f0*/ 	.short	0x010a
        /*09f2*/ 	.byte	0xff
	.zero		1


	//   ....[144]....
        /*09f4*/ 	.word	0x00008960
        /*09f8*/ 	.word	0x00000000
        /*09fc*/ 	.word	0x00000000
        /*0a00*/ 	.short	0x010a
        /*0a02*/ 	.byte	0xff
	.zero		1


	//   ....[145]....
        /*0a04*/ 	.word	0x000089b0
        /*0a08*/ 	.word	0x00000002
        /*0a0c*/ 	.word	0x000001a0
        /*0a10*/ 	.short	0x010a
        /*0a12*/ 	.byte	0xff
	.zero		1


	//   ....[146]....
        /*0a14*/ 	.word	0x00008a10
        /*0a18*/ 	.word	0x00000002
        /*0a1c*/ 	.word	0x00000150
        /*0a20*/ 	.short	0x010a
        /*0a22*/ 	.byte	0xff
	.zero		1


	//   ....[147]....
        /*0a24*/ 	.word	0x00008a60
        /*0a28*/ 	.word	0x00000002
        /*0a2c*/ 	.word	0x00000140
        /*0a30*/ 	.short	0x010a
        /*0a32*/ 	.byte	0xff
	.zero		1


	//   ....[148]....
        /*0a34*/ 	.word	0x00008ac0
        /*0a38*/ 	.word	0x00000000
        /*0a3c*/ 	.word	0x00000150
        /*0a40*/ 	.short	0x010a
        /*0a42*/ 	.byte	0xff
	.zero		1


	//   ....[149]....
        /*0a44*/ 	.word	0x00008b10
        /*0a48*/ 	.word	0x00000000
        /*0a4c*/ 	.word	0x00000140
        /*0a50*/ 	.short	0x010a
        /*0a52*/ 	.byte	0xff
	.zero		1


	//   ....[150]....
        /*0a54*/ 	.word	0x00008b70
        /*0a58*/ 	.word	0x00000002
        /*0a5c*/ 	.word	0x00000180
        /*0a60*/ 	.short	0x010a
        /*0a62*/ 	.byte	0xff
	.zero		1


	//   ....[151]....
        /*0a64*/ 	.word	0x00008bd0
        /*0a68*/ 	.word	0x00000000
        /*0a6c*/ 	.word	0x00000000
        /*0a70*/ 	.short	0x010a
        /*0a72*/ 	.byte	0xff
	.zero		1


	//   ....[152]....
        /*0a74*/ 	.word	0x00008c30
        /*0a78*/ 	.word	0x00000000
        /*0a7c*/ 	.word	0x00000000
        /*0a80*/ 	.short	0x010a
        /*0a82*/ 	.byte	0xff
	.zero		1


	//   ....[153]....
        /*0a84*/ 	.word	0x00008c90
        /*0a88*/ 	.word	0x00000000
        /*0a8c*/ 	.word	0x00000000
        /*0a90*/ 	.short	0x010a
        /*0a92*/ 	.byte	0xff
	.zero		1


	//   ....[154]....
        /*0a94*/ 	.word	0x00008cf0
        /*0a98*/ 	.word	0x00000000
        /*0a9c*/ 	.word	0x00000000
        /*0aa0*/ 	.short	0x010a
        /*0aa2*/ 	.byte	0xff
	.zero		1


	//   ....[155]....
        /*0aa4*/ 	.word	0x00008d50
        /*0aa8*/ 	.word	0x00000000
        /*0aac*/ 	.word	0x00000000
        /*0ab0*/ 	.short	0x010a
        /*0ab2*/ 	.byte	0xff
	.zero		1


	//   ....[156]....
        /*0ab4*/ 	.word	0x00008da0
        /*0ab8*/ 	.word	0x0000000c
        /*0abc*/ 	.word	0x00000140
        /*0ac0*/ 	.short	0x010a
        /*0ac2*/ 	.byte	0xff
	.zero		1


	//   ....[157]....
        /*0ac4*/ 	.word	0x00008e00
        /*0ac8*/ 	.word	0x00000000
        /*0acc*/ 	.word	0x00000138
        /*0ad0*/ 	.short	0x010a
        /*0ad2*/ 	.byte	0xff
	.zero		1


	//   ....[158]....
        /*0ad4*/ 	.word	0x00008e60
        /*0ad8*/ 	.word	0x00000000
        /*0adc*/ 	.word	0x00000120
        /*0ae0*/ 	.short	0x010a
        /*0ae2*/ 	.byte	0xff
	.zero		1


	//   ....[159]....
        /*0ae4*/ 	.word	0x00008ec0
        /*0ae8*/ 	.word	0x00000000
        /*0aec*/ 	.word	0x00000128
        /*0af0*/ 	.short	0x010a
        /*0af2*/ 	.byte	0xff
	.zero		1


	//   ....[160]....
        /*0af4*/ 	.word	0x00008f20
        /*0af8*/ 	.word	0x00000000
        /*0afc*/ 	.word	0x00000120
        /*0b00*/ 	.short	0x010a
        /*0b02*/ 	.byte	0xff
	.zero		1


	//   ....[161]....
        /*0b04*/ 	.word	0x00008f70
        /*0b08*/ 	.word	0x00000003
        /*0b0c*/ 	.word	0x00000140
        /*0b10*/ 	.short	0x010a
        /*0b12*/ 	.byte	0xff
	.zero		1


	//   ....[162]....
        /*0b14*/ 	.word	0x00008fc0
        /*0b18*/ 	.word	0x00000003
        /*0b1c*/ 	.word	0x00000110
        /*0b20*/ 	.short	0x010a
        /*0b22*/ 	.byte	0xff
	.zero		1


	//   ....[163]....
        /*0b24*/ 	.word	0x00009010
        /*0b28*/ 	.word	0x0000002b
        /*0b2c*/ 	.word	0x00000160
        /*0b30*/ 	.short	0x010a
        /*0b32*/ 	.byte	0xff
	.zero		1


	//   ....[164]....
        /*0b34*/ 	.word	0x00009060
        /*0b38*/ 	.word	0x00000003
        /*0b3c*/ 	.word	0x00000110
        /*0b40*/ 	.short	0x010a
        /*0b42*/ 	.byte	0xff
	.zero		1


	//----- nvinfo : EIATTR_NUM_MBARRIERS
	.align		4
.L_47:
        /*0b44*/ 	.byte	0x03, 0x38
        /*0b46*/ 	.short	0x0038


	//----- nvinfo : EIATTR_EXIT_INSTR_OFFSETS
	.align		4
        /*0b48*/ 	.byte	0x04, 0x1c
        /*0b4a*/ 	.short	(.L_49 - .L_48)


	//   ....[0]....
.L_48:
        /*0b4c*/ 	.word	0x00003380


	//   ....[1]....
        /*0b50*/ 	.word	0x00003870


	//   ....[2]....
        /*0b54*/ 	.word	0x000038d0


	//   ....[3]....
        /*0b58*/ 	.word	0x00004760


	//   ....[4]....
        /*0b5c*/ 	.word	0x00005570


	//   ....[5]....
        /*0b60*/ 	.word	0x000055b0


	//   ....[6]....
        /*0b64*/ 	.word	0x00008240


	//----- nvinfo : EIATTR_MAX_THREADS
	.align		4
.L_49:
        /*0b68*/ 	.byte	0x04, 0x05
        /*0b6a*/ 	.short	(.L_51 - .L_50)
.L_50:
        /*0b6c*/ 	.word	0x00000100
        /*0b70*/ 	.word	0x00000001
        /*0b74*/ 	.word	0x00000001


	//----- nvinfo : EIATTR_CRS_STACK_SIZE
	.align		4
.L_51:
        /*0b78*/ 	.byte	0x04, 0x1e
        /*0b7a*/ 	.short	(.L_53 - .L_52)
.L_52:
        /*0b7c*/ 	.word	0x00000000


	//----- nvinfo : EIATTR_CBANK_PARAM_SIZE
	.align		4
.L_53:
        /*0b80*/ 	.byte	0x03, 0x19
        /*0b82*/ 	.short	0x0800


	//----- nvinfo : EIATTR_PARAM_CBANK
	.align		4
        /*0b84*/ 	.byte	0x04, 0x0a
        /*0b86*/ 	.short	(.L_55 - .L_54)
	.align		4
.L_54:
        /*0b88*/ 	.word	index@(.nv.constant0._ZN7cutlass13device_kernelINS_4gemm6kernel13GemmUniversalIN4cute5tupleIJiiiiEEENS1_10collective13CollectiveMmaINS1_35MainloopSm100TmaUmmaWarpSpecializedILi17ELi2ELi4ENS5_IJNS4_1CILi2EEESB_NSA_ILi1EEEEEEEENS5_IJNSA_ILi64EEENSA_ILi128EEESF_EEEaNS5_IJlSC_lEEEaSI_NS4_8TiledMMAINS4_8MMA_AtomIJNS4_15SM100_MMA_S8_SSIaaiLi64ELi128ELNS4_4UMMA5MajorE0ELSN_0ELNSM_8SaturateE0EEEEEENS4_6LayoutINS5_IJSC_SC_SC_EEENS5_IJNSA_ILi0EEEST_ST_EEEEENS5_IJNS4_10UnderscoreESW_SW_EEEEENS4_23SM90_TMA_LOAD_MULTICASTENS4_14ComposedLayoutINS4_7SwizzleILi2ELi4ELi3EEENS4_18smem_ptr_flag_bitsILi8EEENSR_INS5_IJNSA_ILi8EEESF_EEENS5_IJSF_SC_EEEEEEEvNS4_8identityESZ_S19_vS1A_EENS_8epilogue10collective18CollectiveEpilogueINS1C_23Sm100TmaWarpSpecializedILi2ELi2ELi32ELb0ELb0EEEJSH_NS5_IJNSR_ISF_SC_EES1H_EEEaSI_aSI_NS1C_6fusion15FusionCallbacksIS1G_NS1J_17LinearCombinationIaiaiLNS_15FloatRoundStyleE2EEESH_S1I_JEEENS4_5SM1004TMEM4LOAD26SM100_TMEM_LOAD_16dp32b32xENS4_13SM90_TMA_LOADES19_NS4_39AutoVectorizingCopyWithAssumedAlignmentILi128EEENS4_14SM90_TMA_STOREES19_S1V_S1V_EEEvvEEEEvNT_6ParamsE)
        /*0b8c*/ 	.short	0x0380
        /*0b8e*/ 	.short	0x0800


	//----- nvinfo : EIATTR_SW_WAR
	.align		4
.L_55:
        /*0b90*/ 	.byte	0x04, 0x36
        /*0b92*/ 	.short	(.L_57 - .L_56)
.L_56:
        /*0b94*/ 	.word	0x00000008
.L_57:


//--------------------- .nv.callgraph             --------------------------
	.section	.nv.callgraph,"",@"SHT_CUDA_CALLGRAPH"
	.align	4
	.sectionentsize	8
	.align		4
        /*0000*/ 	.word	0x00000000
	.align		4
        /*0004*/ 	.word	0xffffffff
	.align		4
        /*0008*/ 	.word	index@(_ZN7cutlass13device_kernelINS_4gemm6kernel13GemmUniversalIN4cute5tupleIJiiiiEEENS1_10collective13CollectiveMmaINS1_35MainloopSm100TmaUmmaWarpSpecializedILi17ELi2ELi4ENS5_IJNS4_1CILi2EEESB_NSA_ILi1EEEEEEEENS5_IJNSA_ILi64EEENSA_ILi128EEESF_EEEaNS5_IJlSC_lEEEaSI_NS4_8TiledMMAINS4_8MMA_AtomIJNS4_15SM100_MMA_S8_SSIaaiLi64ELi128ELNS4_4UMMA5MajorE0ELSN_0ELNSM_8SaturateE0EEEEEENS4_6LayoutINS5_IJSC_SC_SC_EEENS5_IJNSA_ILi0EEEST_ST_EEEEENS5_IJNS4_10UnderscoreESW_SW_EEEEENS4_23SM90_TMA_LOAD_MULTICASTENS4_14ComposedLayoutINS4_7SwizzleILi2ELi4ELi3EEENS4_18smem_ptr_flag_bitsILi8EEENSR_INS5_IJNSA_ILi8EEESF_EEENS5_IJSF_SC_EEEEEEEvNS4_8identityESZ_S19_vS1A_EENS_8epilogue10collective18CollectiveEpilogueINS1C_23Sm100TmaWarpSpecializedILi2ELi2ELi32ELb0ELb0EEEJSH_NS5_IJNSR_ISF_SC_EES1H_EEEaSI_aSI_NS1C_6fusion15FusionCallbacksIS1G_NS1J_17LinearCombinationIaiaiLNS_15FloatRoundStyleE2EEESH_S1I_JEEENS4_5SM1004TMEM4LOAD26SM100_TMEM_LOAD_16dp32b32xENS4_13SM90_TMA_LOADES19_NS4_39AutoVectorizingCopyWithAssumedAlignmentILi128EEENS4_14SM90_TMA_STOREES19_S1V_S1V_EEEvvEEEEvNT_6ParamsE)
	.align		4
        /*000c*/ 	.word	index@(__assertfail)
	.align		4
        /*0010*/ 	.word	0x00000000
	.align		4
        /*0014*/ 	.word	0xfffffffe
	.align		4
        /*0018*/ 	.word	0x00000000
	.align		4
        /*001c*/ 	.word	0xfffffffd
	.align		4
        /*0020*/ 	.word	0x00000000
	.align		4
        /*0024*/ 	.word	0xfffffffc


//--------------------- .nv.constant4             --------------------------
	.section	.nv.constant4,"a",@progbits
	.align	8
	.align		8
.nv.constant4:
        /*0000*/ 	.dword	__assertfail
	.align		8
        /*0008*/ 	.dword	__unnamed_1
	.align		8
        /*0010*/ 	.dword	__unnamed_2
	.align		8
        /*0018*/ 	.dword	_ZN40_INTERNAL_a5763862_4_k_cu_44cb4b29_301574cuda3std3__45__cpo5beginE
	.align		8
        /*0020*/ 	.dword	_ZN40_INTERNAL_a5763862_4_k_cu_44cb4b29_301574cuda3std3__45__cpo3endE
	.align		8
        /*0028*/ 	.dword	_ZN40_INTERNAL_a5763862_4_k_cu_44cb4b29_301574cuda3std3__45__cpo6cbeginE
	.align		8
        /*0030*/ 	.dword	_ZN40_INTERNAL_a5763862_4_k_cu_44cb4b29_301574cuda3std3__45__cpo4cendE
	.align		8
        /*0038*/ 	.dword	_ZN40_INTERNAL_a5763862_4_k_cu_44cb4b29_301574cuda3std3__442_GLOBAL__N__a5763862_4_k_cu_44cb4b29_301576ignoreE
	.align		8
        /*0040*/ 	.dword	_ZN40_INTERNAL_a5763862_4_k_cu_44cb4b29_301574cuda3std3__419piecewise_constructE
	.align		8
        /*0048*/ 	.dword	_ZN40_INTERNAL_a5763862_4_k_cu_44cb4b29_301574cuda3std3__48in_placeE
	.align		8
        /*0050*/ 	.dword	_ZN40_INTERNAL_a5763862_4_k_cu_44cb4b29_301574cuda3std6ranges3__45__cpo4swapE
	.align		8
        /*0058*/ 	.dword	_ZN40_INTERNAL_a5763862_4_k_cu_44cb4b29_301574cuda3std6ranges3__45__cpo9iter_moveE
	.align		8
        /*0060*/ 	.dword	_ZN40_INTERNAL_a5763862_4_k_cu_44cb4b29_301574cute7productE
	.align		8
        /*0068*/ 	.dword	_ZN40_INTERNAL_a5763862_4_k_cu_44cb4b29_301574cute1_E
	.align		8
        /*0070*/ 	.dword	$str$25
	.align		8
        /*0078*/ 	.dword	$str$26
	.align		8
        /*0080*/ 	.dword	$str$27
	.align		8
        /*0088*/ 	.dword	$str$28


//--------------------- .text._ZN7cutlass13device_kernelINS_4gemm6kernel13GemmUniversalIN4cute5tupleIJiiiiEEENS1_10collective13CollectiveMmaINS1_35MainloopSm100TmaUmmaWarpSpecializedILi17ELi2ELi4ENS5_IJNS4_1CILi2EEESB_NSA_ILi1EEEEEEEENS5_IJNSA_ILi64EEENSA_ILi128EEESF_EEEaNS5_IJlSC_lEEEaSI_NS4_8TiledMMAINS4_8MMA_AtomIJNS4_15SM100_MMA_S8_SSIaaiLi64ELi128ELNS4_4UMMA5MajorE0ELSN_0ELNSM_8SaturateE0EEEEEENS4_6LayoutINS5_IJSC_SC_SC_EEENS5_IJNSA_ILi0EEEST_ST_EEEEENS5_IJNS4_10UnderscoreESW_SW_EEEEENS4_23SM90_TMA_LOAD_MULTICASTENS4_14ComposedLayoutINS4_7SwizzleILi2ELi4ELi3EEENS4_18smem_ptr_flag_bitsILi8EEENSR_INS5_IJNSA_ILi8EEESF_EEENS5_IJSF_SC_EEEEEEEvNS4_8identityESZ_S19_vS1A_EENS_8epilogue10collective18CollectiveEpilogueINS1C_23Sm100TmaWarpSpecializedILi2ELi2ELi32ELb0ELb0EEEJSH_NS5_IJNSR_ISF_SC_EES1H_EEEaSI_aSI_NS1C_6fusion15FusionCallbacksIS1G_NS1J_17LinearCombinationIaiaiLNS_15FloatRoundStyleE2EEESH_S1I_JEEENS4_5SM1004TMEM4LOAD26SM100_TMEM_LOAD_16dp32b32xENS4_13SM90_TMA_LOADES19_NS4_39AutoVectorizingCopyWithAssumedAlignmentILi128EEENS4_14SM90_TMA_STOREES19_S1V_S1V_EEEvvEEEEvNT_6ParamsE --------------------------
	.section	.text._ZN7cutlass13device_kernelINS_4gemm6kernel13GemmUniversalIN4cute5tupleIJiiiiEEENS1_10collective13CollectiveMmaINS1_35MainloopSm100TmaUmmaWarpSpecializedILi17ELi2ELi4ENS5_IJNS4_1CILi2EEESB_NSA_ILi1EEEEEEEENS5_IJNSA_ILi64EEENSA_ILi128EEESF_EEEaNS5_IJlSC_lEEEaSI_NS4_8TiledMMAINS4_8MMA_AtomIJNS4_15SM100_MMA_S8_SSIaaiLi64ELi128ELNS4_4UMMA5MajorE0ELSN_0ELNSM_8SaturateE0EEEEEENS4_6LayoutINS5_IJSC_SC_SC_EEENS5_IJNSA_ILi0EEEST_ST_EEEEENS5_IJNS4_10UnderscoreESW_SW_EEEEENS4_23SM90_TMA_LOAD_MULTICASTENS4_14ComposedLayoutINS4_7SwizzleILi2ELi4ELi3EEENS4_18smem_ptr_flag_bitsILi8EEENSR_INS5_IJNSA_ILi8EEESF_EEENS5_IJSF_SC_EEEEEEEvNS4_8identityESZ_S19_vS1A_EENS_8epilogue10collective18CollectiveEpilogueINS1C_23Sm100TmaWarpSpecializedILi2ELi2ELi32ELb0ELb0EEEJSH_NS5_IJNSR_ISF_SC_EES1H_EEEaSI_aSI_NS1C_6fusion15FusionCallbacksIS1G_NS1J_17LinearCombinationIaiaiLNS_15FloatRoundStyleE2EEESH_S1I_JEEENS4_5SM1004TMEM4LOAD26SM100_TMEM_LOAD_16dp32b32xENS4_13SM90_TMA_LOADES19_NS4_39AutoVectorizingCopyWithAssumedAlignmentILi128EEENS4_14SM90_TMA_STOREES19_S1V_S1V_EEEvvEEEEvNT_6ParamsE,"ax",@progbits
	.align	128
.text._ZN7cutlass13device_kernelINS_4gemm6kernel13GemmUniversalIN4cute5tupleIJiiiiEEENS1_10collective13CollectiveMmaINS1_35MainloopSm100TmaUmmaWarpSpecializedILi17ELi2ELi4ENS5_IJNS4_1CILi2EEESB_NSA_ILi1EEEEEEEENS5_IJNSA_ILi64EEENSA_ILi128EEESF_EEEaNS5_IJlSC_lEEEaSI_NS4_8TiledMMAINS4_8MMA_AtomIJNS4_15SM100_MMA_S8_SSIaaiLi64ELi128ELNS4_4UMMA5MajorE0ELSN_0ELNSM_8SaturateE0EEEEEENS4_6LayoutINS5_IJSC_SC_SC_EEENS5_IJNSA_ILi0EEEST_ST_EEEEENS5_IJNS4_10UnderscoreESW_SW_EEEEENS4_23SM90_TMA_LOAD_MULTICASTENS4_14ComposedLayoutINS4_7SwizzleILi2ELi4ELi3EEENS4_18smem_ptr_flag_bitsILi8EEENSR_INS5_IJNSA_ILi8EEESF_EEENS5_IJSF_SC_EEEEEEEvNS4_8identityESZ_S19_vS1A_EENS_8epilogue10collective18CollectiveEpilogueINS1C_23Sm100TmaWarpSpecializedILi2ELi2ELi32ELb0ELb0EEEJSH_NS5_IJNSR_ISF_SC_EES1H_EEEaSI_aSI_NS1C_6fusion15FusionCallbacksIS1G_NS1J_17LinearCombinationIaiaiLNS_15FloatRoundStyleE2EEESH_S1I_JEEENS4_5SM1004TMEM4LOAD26SM100_TMEM_LOAD_16dp32b32xENS4_13SM90_TMA_LOADES19_NS4_39AutoVectorizingCopyWithAssumedAlignmentILi128EEENS4_14SM90_TMA_STOREES19_S1V_S1V_EEEvvEEEEvNT_6ParamsE:
        .type           _ZN7cutlass13device_kernelINS_4gemm6kernel13GemmUniversalIN4cute5tupleIJiiiiEEENS1_10collective13CollectiveMmaINS1_35MainloopSm100TmaUmmaWarpSpecializedILi17ELi2ELi4ENS5_IJNS4_1CILi2EEESB_NSA_ILi1EEEEEEEENS5_IJNSA_ILi64EEENSA_ILi128EEESF_EEEaNS5_IJlSC_lEEEaSI_NS4_8TiledMMAINS4_8MMA_AtomIJNS4_15SM100_MMA_S8_SSIaaiLi64ELi128ELNS4_4UMMA5MajorE0ELSN_0ELNSM_8SaturateE0EEEEEENS4_6LayoutINS5_IJSC_SC_SC_EEENS5_IJNSA_ILi0EEEST_ST_EEEEENS5_IJNS4_10UnderscoreESW_SW_EEEEENS4_23SM90_TMA_LOAD_MULTICASTENS4_14ComposedLayoutINS4_7SwizzleILi2ELi4ELi3EEENS4_18smem_ptr_flag_bitsILi8EEENSR_INS5_IJNSA_ILi8EEESF_EEENS5_IJSF_SC_EEEEEEEvNS4_8identityESZ_S19_vS1A_EENS_8epilogue10collective18CollectiveEpilogueINS1C_23Sm100TmaWarpSpecializedILi2ELi2ELi32ELb0ELb0EEEJSH_NS5_IJNSR_ISF_SC_EES1H_EEEaSI_aSI_NS1C_6fusion15FusionCallbacksIS1G_NS1J_17LinearCombinationIaiaiLNS_15FloatRoundStyleE2EEESH_S1I_JEEENS4_5SM1004TMEM4LOAD26SM100_TMEM_LOAD_16dp32b32xENS4_13SM90_TMA_LOADES19_NS4_39AutoVectorizingCopyWithAssumedAlignmentILi128EEENS4_14SM90_TMA_STOREES19_S1V_S1V_EEEvvEEEEvNT_6ParamsE,@function
        .size           _ZN7cutlass13device_kernelINS_4gemm6kernel13GemmUniversalIN4cute5tupleIJiiiiEEENS1_10collective13CollectiveMmaINS1_35MainloopSm100TmaUmmaWarpSpecializedILi17ELi2ELi4ENS5_IJNS4_1CILi2EEESB_NSA_ILi1EEEEEEEENS5_IJNSA_ILi64EEENSA_ILi128EEESF_EEEaNS5_IJlSC_lEEEaSI_NS4_8TiledMMAINS4_8MMA_AtomIJNS4_15SM100_MMA_S8_SSIaaiLi64ELi128ELNS4_4UMMA5MajorE0ELSN_0ELNSM_8SaturateE0EEEEEENS4_6LayoutINS5_IJSC_SC_SC_EEENS5_IJNSA_ILi0EEEST_ST_EEEEENS5_IJNS4_10UnderscoreESW_SW_EEEEENS4_23SM90_TMA_LOAD_MULTICASTENS4_14ComposedLayoutINS4_7SwizzleILi2ELi4ELi3EEENS4_18smem_ptr_flag_bitsILi8EEENSR_INS5_IJNSA_ILi8EEESF_EEENS5_IJSF_SC_EEEEEEEvNS4_8identityESZ_S19_vS1A_EENS_8epilogue10collective18CollectiveEpilogueINS1C_23Sm100TmaWarpSpecializedILi2ELi2ELi32ELb0ELb0EEEJSH_NS5_IJNSR_ISF_SC_EES1H_EEEaSI_aSI_NS1C_6fusion15FusionCallbacksIS1G_NS1J_17LinearCombinationIaiaiLNS_15FloatRoundStyleE2EEESH_S1I_JEEENS4_5SM1004TMEM4LOAD26SM100_TMEM_LOAD_16dp32b32xENS4_13SM90_TMA_LOADES19_NS4_39AutoVectorizingCopyWithAssumedAlignmentILi128EEENS4_14SM90_TMA_STOREES19_S1V_S1V_EEEvvEEEEvNT_6ParamsE,(.L_x_189 - _ZN7cutlass13device_kernelINS_4gemm6kernel13GemmUniversalIN4cute5tupleIJiiiiEEENS1_10collective13CollectiveMmaINS1_35MainloopSm100TmaUmmaWarpSpecializedILi17ELi2ELi4ENS5_IJNS4_1CILi2EEESB_NSA_ILi1EEEEEEEENS5_IJNSA_ILi64EEENSA_ILi128EEESF_EEEaNS5_IJlSC_lEEEaSI_NS4_8TiledMMAINS4_8MMA_AtomIJNS4_15SM100_MMA_S8_SSIaaiLi64ELi128ELNS4_4UMMA5MajorE0ELSN_0ELNSM_8SaturateE0EEEEEENS4_6LayoutINS5_IJSC_SC_SC_EEENS5_IJNSA_ILi0EEEST_ST_EEEEENS5_IJNS4_10UnderscoreESW_SW_EEEEENS4_23SM90_TMA_LOAD_MULTICASTENS4_14ComposedLayoutINS4_7SwizzleILi2ELi4ELi3EEENS4_18smem_ptr_flag_bitsILi8EEENSR_INS5_IJNSA_ILi8EEESF_EEENS5_IJSF_SC_EEEEEEEvNS4_8identityESZ_S19_vS1A_EENS_8epilogue10collective18CollectiveEpilogueINS1C_23Sm100TmaWarpSpecializedILi2ELi2ELi32ELb0ELb0EEEJSH_NS5_IJNSR_ISF_SC_EES1H_EEEaSI_aSI_NS1C_6fusion15FusionCallbacksIS1G_NS1J_17LinearCombinationIaiaiLNS_15FloatRoundStyleE2EEESH_S1I_JEEENS4_5SM1004TMEM4LOAD26SM100_TMEM_LOAD_16dp32b32xENS4_13SM90_TMA_LOADES19_NS4_39AutoVectorizingCopyWithAssumedAlignmentILi128EEENS4_14SM90_TMA_STOREES19_S1V_S1V_EEEvvEEEEvNT_6ParamsE)
        .other          _ZN7cutlass13device_kernelINS_4gemm6kernel13GemmUniversalIN4cute5tupleIJiiiiEEENS1_10collective13CollectiveMmaINS1_35MainloopSm100TmaUmmaWarpSpecializedILi17ELi2ELi4ENS5_IJNS4_1CILi2EEESB_NSA_ILi1EEEEEEEENS5_IJNSA_ILi64EEENSA_ILi128EEESF_EEEaNS5_IJlSC_lEEEaSI_NS4_8TiledMMAINS4_8MMA_AtomIJNS4_15SM100_MMA_S8_SSIaaiLi64ELi128ELNS4_4UMMA5MajorE0ELSN_0ELNSM_8SaturateE0EEEEEENS4_6LayoutINS5_IJSC_SC_SC_EEENS5_IJNSA_ILi0EEEST_ST_EEEEENS5_IJNS4_10UnderscoreESW_SW_EEEEENS4_23SM90_TMA_LOAD_MULTICASTENS4_14ComposedLayoutINS4_7SwizzleILi2ELi4ELi3EEENS4_18smem_ptr_flag_bitsILi8EEENSR_INS5_IJNSA_ILi8EEESF_EEENS5_IJSF_SC_EEEEEEEvNS4_8identityESZ_S19_vS1A_EENS_8epilogue10collective18CollectiveEpilogueINS1C_23Sm100TmaWarpSpecializedILi2ELi2ELi32ELb0ELb0EEEJSH_NS5_IJNSR_ISF_SC_EES1H_EEEaSI_aSI_NS1C_6fusion15FusionCallbacksIS1G_NS1J_17LinearCombinationIaiaiLNS_15FloatRoundStyleE2EEESH_S1I_JEEENS4_5SM1004TMEM4LOAD26SM100_TMEM_LOAD_16dp32b32xENS4_13SM90_TMA_LOADES19_NS4_39AutoVectorizingCopyWithAssumedAlignmentILi128EEENS4_14SM90_TMA_STOREES19_S1V_S1V_EEEvvEEEEvNT_6ParamsE,@"STO_CUDA_ENTRY STV_DEFAULT"
_ZN7cutlass13device_kernelINS_4gemm6kernel13GemmUniversalIN4cute5tupleIJiiiiEEENS1_10collective13CollectiveMmaINS1_35MainloopSm100TmaUmmaWarpSpecializedILi17ELi2ELi4ENS5_IJNS4_1CILi2EEESB_NSA_ILi1EEEEEEEENS5_IJNSA_ILi64EEENSA_ILi128EEESF_EEEaNS5_IJlSC_lEEEaSI_NS4_8TiledMMAINS4_8MMA_AtomIJNS4_15SM100_MMA_S8_SSIaaiLi64ELi128ELNS4_4UMMA5MajorE0ELSN_0ELNSM_8SaturateE0EEEEEENS4_6LayoutINS5_IJSC_SC_SC_EEENS5_IJNSA_ILi0EEEST_ST_EEEEENS5_IJNS4_10UnderscoreESW_SW_EEEEENS4_23SM90_TMA_LOAD_MULTICASTENS4_14ComposedLayoutINS4_7SwizzleILi2ELi4ELi3EEENS4_18smem_ptr_flag_bitsILi8EEENSR_INS5_IJNSA_ILi8EEESF_EEENS5_IJSF_SC_EEEEEEEvNS4_8identityESZ_S19_vS1A_EENS_8epilogue10collective18CollectiveEpilogueINS1C_23Sm100TmaWarpSpecializedILi2ELi2ELi32ELb0ELb0EEEJSH_NS5_IJNSR_ISF_SC_EES1H_EEEaSI_aSI_NS1C_6fusion15FusionCallbacksIS1G_NS1J_17LinearCombinationIaiaiLNS_15FloatRoundStyleE2EEESH_S1I_JEEENS4_5SM1004TMEM4LOAD26SM100_TMEM_LOAD_16dp32b32xENS4_13SM90_TMA_LOADES19_NS4_39AutoVectorizingCopyWithAssumedAlignmentILi128EEENS4_14SM90_TMA_STOREES19_S1V_S1V_EEEvvEEEEvNT_6ParamsE:
[----:B------:R-:W1:Y:S01]  /*0000*/  LDC R1, c[0x0][0x37c] ;  /* 0x0000df00ff017b82 */ /* 0x000e620000000800 */
[----:B------:R-:W2:Y:S01]  /*0010*/  S2R R84, SR_TID.X ;  /* 0x0000000000547919 */ /* 0x000ea20000002100 */
[----:B------:R-:W3:Y:S01]  /*0020*/  LDCU.64 UR8, c[0x0][0x890] ;  /* 0x00011200ff0877ac */ /* 0x000ee20008000a00 */
[----:B------:R-:W-:Y:S02]  /*0030*/  PRMT R74, RZ, 0x7610, R74 ;  /* 0x00007610ff4a7816 */ /* 0x000fe4000000004a */
[----:B------:R-:W-:Y:S01]  /*0040*/  ELECT P3, URZ, PT ;  /* 0x0000000000ff782f */ /* 0x000fe20003860000 */
[----:B---3--:R-:W-:-:S04]  /*0050*/  UISETP.NE.U32.AND UP0, UPT, UR8, URZ, UPT ;  /* 0x000000ff0800728c */ /* 0x008fc8000bf05070 */
[----:B------:R-:W-:Y:S01]  /*0060*/  UISETP.NE.AND.EX UP0, UPT, UR9, URZ, UPT, UP0 ;  /* 0x000000ff0900728c */ /* 0x000fe2000bf05300 */
[----:B--2---:R-:W-:-:S05]  /*0070*/  SHF.R.U32.HI R75, RZ, 0x5, R84 ;  /* 0x00000005ff4b7819 */ /* 0x004fca0000011654 */
[----:B------:R-:W2:Y:S02]  /*0080*/  SHFL.IDX PT, R0, R75, RZ, 0x1f ;  /* 0x00001fff4b007589 */ /* 0x000ea400000e0000 */
[----:B--2---:R-:W-:Y:S01]  /*0090*/  R2UR UR17, R0 ;  /* 0x00000000001172ca */ /* 0x004fe200000e0000 */
[----:B-1----:R-:W-:-:S14]  /*00a0*/  BRA.U UP0, `(.L_x_0) ;  /* 0x0000000100307547 */ /* 0x002fdc000b800000 */
[----:B------:R-:W1:Y:S02]  /*00b0*/  LDCU.64 UR4, c[0x0][0x888] ;  /* 0x00011100ff0477ac */ /* 0x000e640008000a00 */
[----:B-1----:R-:W-:-:S04]  /*00c0*/  UISETP.NE.U32.AND UP0, UPT, UR4, URZ, UPT ;  /* 0x000000ff0400728c */ /* 0x002fc8000bf05070 */
[----:B------:R-:W-:-:S09]  /*00d0*/  UISETP.NE.AND.EX UP0, UPT, UR5, URZ, UPT, UP0 ;  /* 0x000000ff0500728c */ /* 0x000fd2000bf05300 */
[----:B------:R-:W-:Y:S05]  /*00e0*/  BRA.U !UP0, `(.L_x_1) ;  /* 0x0000000108147547 */ /* 0x000fea000b800000 */
[----:B------:R-:W1:Y:S01]  /*00f0*/  LDC.64 R40, c[0x0][0x888] ;  /* 0x00022200ff287b82 */ /* 0x000e620000000a00 */
[----:B------:R-:W1:Y:S02]  /*0100*/  LDCU.64 UR4, c[0x0][0x358] ;  /* 0x00006b00ff0477ac */ /* 0x000e640008000a00 */
[----:B-1----:R1:W5:Y:S01]  /*0110*/  LDG.E R40, desc[UR4][R40.64] ;  /* 0x0000000428287981 */ /* 0x002362000c1e1900 */
[----:B------:R-:W-:Y:S01]  /*0120*/  HFMA2 R74, -RZ, RZ, 0, 5.9604644775390625e-08 ;  /* 0x00000001ff4a7431 */ /* 0x000fe200000001ff */
[----:B------:R-:W-:Y:S05]  /*0130*/  BRA `(.L_x_0) ;  /* 0x00000000000c7947 */ /* 0x000fea0003800000 */
.L_x_1:
[----:B------:R-:W1:Y:S01]  /*0140*/  LDCU UR4, c[0x0][0x880] ;  /* 0x00011000ff0477ac */ /* 0x000e620008000800 */
[----:B------:R-:W-:Y:S01]  /*0150*/  HFMA2 R74, -RZ, RZ, 0, 5.9604644775390625e-08 ;  /* 0x00000001ff4a7431 */ /* 0x000fe200000001ff */
[----:B-1----:R-:W-:-:S07]  /*0160*/  MOV R40, UR4 ;  /* 0x0000000400287c02 */ /* 0x002fce0008000f00 */
.L_x_0:
[----:B------:R-:W2:Y:S02]  /*0170*/  LDCU.64 UR4, c[0x0][0x8b0] ;  /* 0x00011600ff0477ac */ /* 0x000ea40008000a00 */
[----:B--2---:R-:W-:-:S04]  /*0180*/  UISETP.NE.U32.AND UP0, UPT, UR4, URZ, UPT ;  /* 0x000000ff0400728c */ /* 0x004fc8000bf05070 */
[----:B------:R-:W-:-:S09]  /*0190*/  UISETP.NE.AND.EX UP0, UPT, UR5, URZ, UPT, UP0 ;  /* 0x000000ff0500728c */ /* 0x000fd2000bf05300 */
[----:B------:R-:W-:Y:S05]  /*01a0*/  BRA.U UP0, `(.L_x_2) ;  /* 0x0000000100287547 */ /* 0x000fea000b800000 */
[----:B------:R-:W2:Y:S02]  /*01b0*/  LDCU.64 UR4, c[0x0][0x8a8] ;  /* 0x00011500ff0477ac */ /* 0x000ea40008000a00 */
[----:B--2---:R-:W-:-:S04]  /*01c0*/  UISETP.NE.U32.AND UP0, UPT, UR4, URZ, UPT ;  /* 0x000000ff0400728c */ /* 0x004fc8000bf05070 */
[----:B------:R-:W-:-:S09]  /*01d0*/  UISETP.NE.AND.EX UP0, UPT, UR5, URZ, UPT, UP0 ;  /* 0x000000ff0500728c */ /* 0x000fd2000bf05300 */
[----:B------:R-:W-:Y:S05]  /*01e0*/  BRA.U !UP0, `(.L_x_3) ;  /* 0x0000000108107547 */ /* 0x000fea000b800000 */
[----:B------:R-:W2:Y:S01]  /*01f0*/  LDC.64 R38, c[0x0][0x8a8] ;  /* 0x00022a00ff267b82 */ /* 0x000ea20000000a00 */
[----:B------:R-:W2:Y:S02]  /*0200*/  LDCU.64 UR4, c[0x0][0x358] ;  /* 0x00006b00ff0477ac */ /* 0x000ea40008000a00 */
[----:B--2---:R2:W5:Y:S01]  /*0210*/  LDG.E R38, desc[UR4][R38.64] ;  /* 0x0000000426267981 */ /* 0x004562000c1e1900 */
[----:B------:R-:W-:Y:S05]  /*0220*/  BRA `(.L_x_2) ;  /* 0x0000000000087947 */ /* 0x000fea0003800000 */
.L_x_3:
[----:B------:R-:W2:Y:S02]  /*0230*/  LDCU UR4, c[0x0][0x8a0] ;  /* 0x00011400ff0477ac */ /* 0x000ea40008000800 */
[----:B--2---:R-:W-:Y:S02]  /*0240*/  MOV R38, UR4 ;  /* 0x0000000400267c02 */ /* 0x004fe40008000f00 */
.L_x_2:
[----:B------:R-:W-:Y:S01]  /*0250*/  IMAD.U32 R0, RZ, RZ, UR17 ;  /* 0x00000011ff007e24 */ /* 0x000fe2000f8e00ff */
[----:B------:R-:W-:Y:S04]  /*0260*/  BSSY.RECONVERGENT B0, `(.L_x_4) ;  /* 0x000000c000007945 */ /* 0x000fe80003800200 */
[C---:B------:R-:W-:Y:S02]  /*0270*/  ISETP.NE.OR P1, PT, R0.reuse, 0x1, !P3 ;  /* 0x000000010000780c */ /* 0x040fe40005f25670 */
[----:B------:R-:W-:-:S11]  /*0280*/  ISETP.NE.OR P0, PT, R0, 0x3, !P3 ;  /* 0x000000030000780c */ /* 0x000fd60005f05670 */
[----:B------:R-:W-:Y:S05]  /*0290*/  @P1 BRA `(.L_x_5) ;  /* 0x0000000000201947 */ /* 0x000fea0003800000 */
[----:B------:R-:W3:Y:S02]  /*02a0*/  LDCU.64 UR4, c[0x0][0x348] ;  /* 0x00006900ff0477ac */ /* 0x000ee40008000a00 */
[----:B---3--:R-:W-:Y:S02]  /*02b0*/  UIADD3 UR6, UP1, UPT, UR4, 0x80, URZ ;  /* 0x0000008004067890 */ /* 0x008fe4000ff3e0ff */
[----:B------:R-:W-:Y:S02]  /*02c0*/  UIADD3 UR4, UP0, UPT, UR4, 0x180, URZ ;  /* 0x0000018004047890 */ /* 0x000fe4000ff1e0ff */
[----:B------:R-:W-:Y:S02]  /*02d0*/  UIADD3.X UR7, UPT, UPT, URZ, UR5, URZ, UP1, !UPT ;  /* 0x00000005ff077290 */ /* 0x000fe40008ffe4ff */
[----:B------:R-:W-:-:S07]  /*02e0*/  UIADD3.X UR5, UPT, UPT, URZ, UR5, URZ, UP0, !UPT ;  /* 0x00000005ff057290 */ /* 0x000fce00087fe4ff */
[----:B------:R3:W-:Y:S02]  /*02f0*/  UTMACCTL.PF [UR6] ;  /* 0x00000000060079b9 */ /* 0x0007e40008040000 */
[----:B------:R3:W-:Y:S02]  /*0300*/  UTMACCTL.PF [UR4] ;  /* 0x00000000040079b9 */ /* 0x0007e40008040000 */
[----:B---3--:R-:W-:Y:S01]  /*0310*/  NOP ;  /* 0x0000000000007918 */ /* 0x008fe20000000000 */
.L_x_5:
[----:B------:R-:W-:Y:S05]  /*0320*/  BSYNC.RECONVERGENT B0 ;  /* 0x0000000000007941 */ /* 0x000fea0003800200 */
.L_x_4:
[----:B------:R-:W-:Y:S04]  /*0330*/  BSSY.RECONVERGENT B0, `(.L_x_6) ;  /* 0x000000a000007945 */ /* 0x000fe80003800200 */
        /* <DEDUP_REMOVED lines=9> */
.L_x_7:
[----:B------:R-:W-:Y:S05]  /*03d0*/  BSYNC.RECONVERGENT B0 ;  /* 0x0000000000007941 */ /* 0x000fea0003800200 */
.L_x_6:
[----:B------:R-:W3:Y:S01]  /*03e0*/  LDCU.64 UR4, c[0x0][0x888] ;  /* 0x00011100ff0477ac */ /* 0x000ee20008000a00 */
[----:B------:R-:W-:Y:S02]  /*03f0*/  UISETP.EQ.U32.AND UP1, UPT, UR8, URZ, UPT ;  /* 0x000000ff0800728c */ /* 0x000fe4000bf22070 */
[----:B------:R-:W-:Y:S02]  /*0400*/  UPLOP3.LUT UP3, UPT, UPT, UPT, UPT, 0x80, 0x8 ;  /* 0x000000000008789c */ /* 0x000fe40003f6f070 */
[----:B---3--:R-:W-:-:S04]  /*0410*/  UISETP.NE.U32.AND UP0, UPT, UR4, URZ, UPT ;  /* 0x000000ff0400728c */ /* 0x008fc8000bf05070 */
[----:B------:R-:W-:-:S04]  /*0420*/  UISETP.NE.AND.EX UP0, UPT, UR5, URZ, UPT, UP0 ;  /* 0x000000ff0500728c */ /* 0x000fc8000bf05300 */
[----:B------:R-:W-:-:S04]  /*0430*/  UISETP.EQ.OR.EX UP2, UPT, UR9, URZ, !UP0, UP1 ;  /* 0x000000ff0900728c */ /* 0x000fc8000c742710 */
[----:B------:R-:W-:-:S06]  /*0440*/  UP2UR UR4, UPR, URZ, 0x4 ;  /* 0x00000004ff047883 */ /* 0x000fcc0008000000 */
[----:B------:R-:W-:Y:S01]  /*0450*/  MOV R77, UR4 ;  /* 0x00000004004d7c02 */ /* 0x000fe20008000f00 */
[----:B------:R-:W-:Y:S06]  /*0460*/  BRA.U !UP2, `(.L_x_8) ;  /* 0x000000010a207547 */ /* 0x000fec000b800000 */
[----:B-----5:R-:W-:Y:S01]  /*0470*/  R2UR UR5, R40 ;  /* 0x00000000280572ca */ /* 0x020fe200000e0000 */
[----:B------:R-:W-:Y:S02]  /*0480*/  UISETP.NE.U32.AND UP1, UPT, UR8, URZ, UPT ;  /* 0x000000ff0800728c */ /* 0x000fe4000bf25070 */
[----:B------:R-:W-:Y:S02]  /*0490*/  USEL UR4, URZ, 0xffffffff, UP0 ;  /* 0xffffffffff047887 */ /* 0x000fe40008000000 */
[----:B------:R-:W-:-:S08]  /*04a0*/  UISETP.NE.AND.EX UP1, UPT, UR9, URZ, UPT, UP1 ;  /* 0x000000ff0900728c */ /* 0x000fd0000bf25310 */
[----:B------:R-:W-:-:S04]  /*04b0*/  UISETP.NE.AND UP0, UPT, UR5, URZ, UPT ;  /* 0x000000ff0500728c */ /* 0x000fc8000bf05270 */
[----:B------:R-:W-:-:S04]  /*04c0*/  @!UP1 USEL UR4, URZ, 0xffffffff, UP0 ;  /* 0xffffffffff049887 */ /* 0x000fc80008000000 */
[----:B------:R-:W-:-:S04]  /*04d0*/  ULOP3.LUT UR4, UR4, 0x1, URZ, 0xc0, !UPT ;  /* 0x0000000104047892 */ /* 0x000fc8000f8ec0ff */
[----:B------:R-:W-:-:S11]  /*04e0*/  UISETP.NE.U32.AND UP3, UPT, UR4, 0x1, UPT ;  /* 0x000000010400788c */ /* 0x000fd6000bf65070 */
.L_x_8:
[----:B------:R-:W3:Y:S01]  /*04f0*/  SHFL.IDX PT, R2, R75, RZ, 0x1f ;  /* 0x00001fff4b027589 */ /* 0x000ee200000e0000 */
[----:B------:R-:W-:-:S04]  /*0500*/  UISETP.NE.AND UP0, UPT, UR17, 0x2, UPT ;  /* 0x000000021100788c */ /* 0x000fc8000bf05270 */
[----:B------:R-:W-:Y:S01]  /*0510*/  USEL UR37, URZ, 0x1, UP0 ;  /* 0x00000001ff257887 */ /* 0x000fe20008000000 */
[----:B---3--:R-:W-:-:S13]  /*0520*/  ISETP.NE.AND P0, PT, R2, RZ, PT ;  /* 0x000000ff0200720c */ /* 0x008fda0003f05270 */
[----:B------:R-:W-:Y:S05]  /*0530*/  @P0 BRA `(.L_x_9) ;  /* 0x0000000000cc0947 */ /* 0x000fea0003800000 */
[----:B------:R-:W-:Y:S01]  /*0540*/  ELECT P0, URZ, PT ;  /* 0x0000000000ff782f */ /* 0x000fe20003800000 */
[----:B------:R-:W-:-:S12]  /*0550*/  BSSY.RECONVERGENT B0, `(.L_x_9) ;  /* 0x0000031000007945 */ /* 0x000fd80003800200 */
[----:B------:R-:W-:Y:S05]  /*0560*/  @!P0 BRA `(.L_x_10) ;  /* 0x0000000000bc8947 */ /* 0x000fea0003800000 */
[----:B------:R-:W3:Y:S01]  /*0570*/  S2UR UR4, SR_CgaCtaId ;  /* 0x00000000000479c3 */ /* 0x000ee20000008800 */
[----:B------:R-:W-:Y:S01]  /*0580*/  UMOV UR5, 0x400 ;  /* 0x0000040000057882 */ /* 0x000fe20000000000 */
[----:B------:R-:W-:Y:S01]  /*0590*/  UMOV UR8, 0x1 ;  /* 0x0000000100087882 */ /* 0x000fe20000000000 */
[----:B------:R-:W-:Y:S01]  /*05a0*/  UMOV UR6, 0x3 ;  /* 0x0000000300067882 */ /* 0x000fe20000000000 */
[----:B------:R-:W-:-:S04]  /*05b0*/  UIADD3 UR8, UPT, UPT, -UR8, 0x100000, URZ ;  /* 0x0010000008087890 */ /* 0x000fc8000fffe1ff */
[----:B------:R-:W-:Y:S02]  /*05c0*/  USHF.L.U32 UR9, UR8, 0xb, URZ ;  /* 0x0000000b08097899 */ /* 0x000fe400080006ff */
[----:B------:R-:W-:Y:S02]  /*05d0*/  USHF.L.U32 UR8, UR8, 0x1, URZ ;  /* 0x0000000108087899 */ /* 0x000fe400080006ff */
[----:B------:R-:W-:-:S04]  /*05e0*/  UIADD3 UR6, UPT, UPT, -UR6, 0x100000, URZ ;  /* 0x0010000006067890 */ /* 0x000fc8000fffe1ff */
[----:B------:R-:W-:Y:S02]  /*05f0*/  USHF.L.U32 UR7, UR6, 0xb, URZ ;  /* 0x0000000b06077899 */ /* 0x000fe400080006ff */
[----:B------:R-:W-:Y:S02]  /*0600*/  USHF.L.U32 UR6, UR6, 0x1, URZ ;  /* 0x0000000106067899 */ /* 0x000fe400080006ff */
[----:B---3--:R-:W-:Y:S01]  /*0610*/  ULEA UR4, UR4, UR5, 0x18 ;  /* 0x0000000504047291 */ /* 0x008fe2000f8ec0ff */
[----:B------:R-:W3:Y:S11]  /*0620*/  FENCE.VIEW.ASYNC.S ;  /* 0x00000000000073c6 */ /* 0x000ef60000000000 */
[----:B---3--:R3:W4:Y:S01]  /*0630*/  SYNCS.EXCH.64 URZ, [UR4], UR8 ;  /* 0x0000000804ff75b2 */ /* 0x0087220008000100 */
[----:B------:R3:W1:Y:S01]  /*0640*/  SYNCS.EXCH.64 URZ, [UR4+0x88], UR6 ;  /* 0x0000880604ff75b2 */ /* 0x0006620008000100 */
        /* <DEDUP_REMOVED lines=31> */
[----:B------:R3:W1:Y:S02]  /*0840*/  SYNCS.EXCH.64 URZ, [UR4+0x108], UR6 ;  /* 0x0001080604ff75b2 */ /* 0x0006640008000100 */
[----:B---34-:R-:W-:Y:S01]  /*0850*/  NOP ;  /* 0x0000000000007918 */ /* 0x018fe20000000000 */
.L_x_10:
[----:B------:R-:W-:Y:S05]  /*0860*/  BSYNC.RECONVERGENT B0 ;  /* 0x0000000000007941 */ /* 0x000fea0003800200 */
.L_x_9:
[----:B------:R-:W3:Y:S01]  /*0870*/  SHFL.IDX PT, R2, R75, RZ, 0x1f ;  /* 0x00001fff4b027589 */ /* 0x000ee200000e0000 */
[----:B------:R-:W-:Y:S01]  /*0880*/  NOP ;  /* 0x0000000000007918 */ /* 0x000fe20000000000 */
[----:B---3--:R-:W-:-:S13]  /*0890*/  ISETP.NE.AND P0, PT, R2, 0x1, PT ;  /* 0x000000010200780c */ /* 0x008fda0003f05270 */
[----:B------:R-:W-:Y:S05]  /*08a0*/  @P0 BRA `(.L_x_11) ;  /* 0x0000000000480947 */ /* 0x000fea0003800000 */
        /* <DEDUP_REMOVED lines=9> */
[----:B------:R-:W-:Y:S01]  /*0940*/  USHF.L.U32 UR6, UR6, 0x1, URZ ;  /* 0x0000000106067899 */ /* 0x000fe200080006ff */
[----:B------:R-:W-:Y:S01]  /*0950*/  ELECT P0, URZ, PT ;  /* 0x0000000000ff782f */ /* 0x000fe20003800000 */
[----:B---3--:R-:W-:Y:S01]  /*0960*/  ULEA UR4, UR4, UR5, 0x18 ;  /* 0x0000000504047291 */ /* 0x008fe2000f8ec0ff */
[----:B------:R-:W3:Y:S11]  /*0970*/  FENCE.VIEW.ASYNC.S ;  /* 0x00000000000073c6 */ /* 0x000ef60000000000 */
[----:B---3--:R3:W4:Y:S01]  /*0980*/  SYNCS.EXCH.64 URZ, [UR4+0x110], UR8 ;  /* 0x0001100804ff75b2 */ /* 0x0087220008000100 */
[----:B------:R3:W1:Y:S01]  /*0990*/  SYNCS.EXCH.64 URZ, [UR4+0x120], UR6 ;  /* 0x0001200604ff75b2 */ /* 0x0006620008000100 */
[----:B------:R3:W1:Y:S01]  /*09a0*/  SYNCS.EXCH.64 URZ, [UR4+0x118], UR8 ;  /* 0x0001180804ff75b2 */ /* 0x0006620008000100 */
[----:B------:R3:W1:Y:S01]  /*09b0*/  SYNCS.EXCH.64 URZ, [UR4+0x128], UR6 ;  /* 0x0001280604ff75b2 */ /* 0x0006620008000100 */
[----:B------:R-:W-:Y:S01]  /*09c0*/  NOP ;  /* 0x0000000000007918 */ /* 0x000fe20000000000 */
.L_x_11:
[----:B------:R-:W2:Y:S01]  /*09d0*/  SHFL.IDX PT, R2, R75, RZ, 0x1f ;  /* 0x00001fff4b027589 */ /* 0x000ea200000e0000 */
[----:B------:R-:W-:Y:S01]  /*09e0*/  NOP ;  /* 0x0000000000007918 */ /* 0x000fe20000000000 */
[----:B--2---:R-:W-:-:S13]  /*09f0*/  ISETP.NE.AND P0, PT, R2, 0x3, PT ;  /* 0x000000030200780c */ /* 0x004fda0003f05270 */
[----:B------:R-:W-:Y:S05]  /*0a00*/  @P0 BRA `(.L_x_12) ;  /* 0x0000000000300947 */ /* 0x000fea0003800000 */
[----:B---3--:R-:W2:Y:S01]  /*0a10*/  S2UR UR6, SR_CgaCtaId ;  /* 0x00000000000679c3 */ /* 0x008ea20000008800 */
[----:B------:R-:W-:Y:S01]  /*0a20*/  UMOV UR4, 0x400 ;  /* 0x0000040000047882 */ /* 0x000fe20000000000 */
[----:B------:R-:W-:Y:S01]  /*0a30*/  UMOV UR5, 0x20 ;  /* 0x0000002000057882 */ /* 0x000fe20000000000 */
[----:B------:R-:W-:Y:S01]  /*0a40*/  ELECT P0, URZ, PT ;  /* 0x0000000000ff782f */ /* 0x000fe20003800000 */
[----:B--2---:R-:W-:Y:S02]  /*0a50*/  ULEA UR6, UR6, UR4, 0x18 ;  /* 0x0000000406067291 */ /* 0x004fe4000f8ec0ff */
[----:B------:R-:W-:-:S04]  /*0a60*/  UIADD3 UR4, UPT, UPT, -UR5, 0x100000, URZ ;  /* 0x0010000005047890 */ /* 0x000fc8000fffe1ff */
[----:B------:R-:W-:Y:S02]  /*0a70*/  USHF.L.U32 UR5, UR4, 0xb, URZ ;  /* 0x0000000b04057899 */ /* 0x000fe400080006ff */
[----:B------:R-:W-:Y:S01]  /*0a80*/  USHF.L.U32 UR4, UR4, 0x1, URZ ;  /* 0x0000000104047899 */ /* 0x000fe200080006ff */
[----:B------:R-:W2:Y:S11]  /*0a90*/  FENCE.VIEW.ASYNC.S ;  /* 0x00000000000073c6 */ /* 0x000eb60000000000 */
[----:B--2---:R2:W3:Y:S01]  /*0aa0*/  SYNCS.EXCH.64 URZ, [UR6+0x130], UR4 ;  /* 0x0001300406ff75b2 */ /* 0x0044e20008000100 */
[----:B------:R2:W1:Y:S01]  /*0ab0*/  SYNCS.EXCH.64 URZ, [UR6+0x138], UR4 ;  /* 0x0001380406ff75b2 */ /* 0x0004620008000100 */
[----:B------:R-:W-:Y:S01]  /*0ac0*/  NOP ;  /* 0x0000000000007918 */ /* 0x000fe20000000000 */
.L_x_12:
[----:B------:R-:W4:Y:S01]  /*0ad0*/  SHFL.IDX PT, R2, R75, RZ, 0x1f ;  /* 0x00001fff4b027589 */ /* 0x000f2200000e0000 */
[----:B------:R-:W-:Y:S01]  /*0ae0*/  NOP ;  /* 0x0000000000007918 */ /* 0x000fe20000000000 */
[----:B----4-:R-:W-:-:S13]  /*0af0*/  ISETP.NE.AND P0, PT, R2, 0x4, PT ;  /* 0x000000040200780c */ /* 0x010fda0003f05270 */
[----:B------:R-:W-:Y:S05]  /*0b00*/  @P0 BRA `(.L_x_13) ;  /* 0x00000000004c0947 */ /* 0x000fea0003800000 */
[----:B--23--:R-:W2:Y:S01]  /*0b10*/  S2UR UR6, SR_CgaCtaId ;  /* 0x00000000000679c3 */ /* 0x00cea20000008800 */
[----:B------:R-:W-:Y:S01]  /*0b20*/  UMOV UR4, 0x3a0 ;  /* 0x000003a000047882 */ /* 0x000fe20000000000 */
[----:B------:R-:W-:Y:S01]  /*0b30*/  UMOV UR5, 0x400 ;  /* 0x0000040000057882 */ /* 0x000fe20000000000 */
[----:B------:R-:W-:Y:S01]  /*0b40*/  USEL UR4, UR4, 0x320, UP3 ;  /* 0x0000032004047887 */ /* 0x000fe20009800000 */
[----:B------:R-:W-:Y:S01]  /*0b50*/  UMOV UR8, 0x1 ;  /* 0x0000000100087882 */ /* 0x000fe20000000000 */
[----:B------:R-:W-:Y:S01]  /*0b60*/  ELECT P0, URZ, PT ;  /* 0x0000000000ff782f */ /* 0x000fe20003800000 */
[----:B------:R-:W-:-:S04]  /*0b70*/  UIADD3 UR8, UPT, UPT, -UR8, 0x100000, URZ ;  /* 0x0010000008087890 */ /* 0x000fc8000fffe1ff */
[----:B------:R-:W-:Y:S02]  /*0b80*/  USHF.L.U32 UR9, UR8, 0xb, URZ ;  /* 0x0000000b08097899 */ /* 0x000fe400080006ff */
[----:B------:R-:W-:Y:S02]  /*0b90*/  USHF.L.U32 UR8, UR8, 0x1, URZ ;  /* 0x0000000108087899 */ /* 0x000fe400080006ff */
[----:B--2---:R-:W-:Y:S02]  /*0ba0*/  ULEA UR6, UR6, UR5, 0x18 ;  /* 0x0000000506067291 */ /* 0x004fe4000f8ec0ff */
[----:B------:R-:W-:-:S04]  /*0bb0*/  UIADD3 UR4, UPT, UPT, -UR4, 0x100000, URZ ;  /* 0x0010000004047890 */ /* 0x000fc8000fffe1ff */
[----:B------:R-:W-:Y:S02]  /*0bc0*/  USHF.L.U32 UR5, UR4, 0xb, URZ ;  /* 0x0000000b04057899 */ /* 0x000fe400080006ff */
[----:B------:R-:W-:Y:S01]  /*0bd0*/  USHF.L.U32 UR4, UR4, 0x1, URZ ;  /* 0x0000000104047899 */ /* 0x000fe200080006ff */
[----:B------:R-:W2:Y:S03]  /*0be0*/  FENCE.VIEW.ASYNC.S ;  /* 0x00000000000073c6 */ /* 0x000ea60000000000 */
[----:B--2---:R4:W2:Y:S08]  /*0bf0*/  SYNCS.EXCH.64 URZ, [UR6+0x140], UR8 ;  /* 0x0001400806ff75b2 */ /* 0x0048b00008000100 */
[----:B------:R4:W3:Y:S01]  /*0c00*/  SYNCS.EXCH.64 URZ, [UR6+0x150], UR4 ;  /* 0x0001500406ff75b2 */ /* 0x0008e20008000100 */
[----:B------:R4:W1:Y:S01]  /*0c10*/  SYNCS.EXCH.64 URZ, [UR6+0x148], UR8 ;  /* 0x0001480806ff75b2 */ /* 0x0008620008000100 */
[----:B------:R4:W1:Y:S02]  /*0c20*/  SYNCS.EXCH.64 URZ, [UR6+0x158], UR4 ;  /* 0x0001580406ff75b2 */ /* 0x0008640008000100 */
[----:B----4-:R-:W-:Y:S01]  /*0c30*/  NOP ;  /* 0x0000000000007918 */ /* 0x010fe20000000000 */
.L_x_13:
[----:B------:R-:W4:Y:S01]  /*0c40*/  SHFL.IDX PT, R2, R75, RZ, 0x1f ;  /* 0x00001fff4b027589 */ /* 0x000f2200000e0000 */
[----:B------:R-:W-:Y:S01]  /*0c50*/  NOP ;  /* 0x0000000000007918 */ /* 0x000fe20000000000 */
[----:B----4-:R-:W-:-:S13]  /*0c60*/  ISETP.NE.AND P0, PT, R2, 0x5, PT ;  /* 0x000000050200780c */ /* 0x010fda0003f05270 */
[----:B------:R-:W-:Y:S05]  /*0c70*/  @P0 BRA `(.L_x_14) ;  /* 0x0000000000580947 */ /* 0x000fea0003800000 */
[----:B--23--:R-:W2:Y:S01]  /*0c80*/  S2UR UR4, SR_CgaCtaId ;  /* 0x00000000000479c3 */ /* 0x00cea20000008800 */
        /* <DEDUP_REMOVED lines=10> */
[----:B--2---:R-:W-:Y:S01]  /*0d30*/  ULEA UR4, UR4, UR5, 0x18 ;  /* 0x0000000504047291 */ /* 0x004fe2000f8ec0ff */
[----:B------:R-:W2:Y:S11]  /*0d40*/  FENCE.VIEW.ASYNC.S ;  /* 0x00000000000073c6 */ /* 0x000eb60000000000 */
[----:B--2---:R4:W2:Y:S01]  /*0d50*/  SYNCS.EXCH.64 URZ, [UR4+0x160], UR8 ;  /* 0x0001600804ff75b2 */ /* 0x0048a20008000100 */
[----:B------:R4:W3:Y:S01]  /*0d60*/  SYNCS.EXCH.64 URZ, [UR4+0x180], UR6 ;  /* 0x0001800604ff75b2 */ /* 0x0008e20008000100 */
[----:B------:R4:W1:Y:S01]  /*0d70*/  SYNCS.EXCH.64 URZ, [UR4+0x168], UR8 ;  /* 0x0001680804ff75b2 */ /* 0x0008620008000100 */
[----:B------:R4:W1:Y:S01]  /*0d80*/  SYNCS.EXCH.64 URZ, [UR4+0x188], UR6 ;  /* 0x0001880604ff75b2 */ /* 0x0008620008000100 */
[----:B------:R4:W1:Y:S01]  /*0d90*/  SYNCS.EXCH.64 URZ, [UR4+0x170], UR8 ;  /* 0x0001700804ff75b2 */ /* 0x0008620008000100 */
[----:B------:R4:W1:Y:S01]  /*0da0*/  SYNCS.EXCH.64 URZ, [UR4+0x190], UR6 ;  /* 0x0001900604ff75b2 */ /* 0x0008620008000100 */
[----:B------:R4:W1:Y:S01]  /*0db0*/  SYNCS.EXCH.64 URZ, [UR4+0x178], UR8 ;  /* 0x0001780804ff75b2 */ /* 0x0008620008000100 */
[----:B------:R4:W1:Y:S02]  /*0dc0*/  SYNCS.EXCH.64 URZ, [UR4+0x198], UR6 ;  /* 0x0001980604ff75b2 */ /* 0x0008640008000100 */
[----:B----4-:R-:W-:Y:S01]  /*0dd0*/  NOP ;  /* 0x0000000000007918 */ /* 0x010fe20000000000 */
.L_x_14:
[----:B------:R-:W4:Y:S01]  /*0de0*/  SHFL.IDX PT, R2, R75, RZ, 0x1f ;  /* 0x00001fff4b027589 */ /* 0x000f2200000e0000 */
[----:B------:R-:W1:Y:S01]  /*0df0*/  S2UR UR45, SR_CgaCtaId ;  /* 0x00000000002d79c3 */ /* 0x000e620000008800 */
[----:B------:R-:W-:Y:S01]  /*0e00*/  NOP ;  /* 0x0000000000007918 */ /* 0x000fe20000000000 */
[----:B----4-:R-:W-:-:S13]  /*0e10*/  ISETP.NE.AND P0, PT, R2, 0x3, PT ;  /* 0x000000030200780c */ /* 0x010fda0003f05270 */
[----:B-1----:R-:W-:Y:S05]  /*0e20*/  @P0 BRA `(.L_x_15) ;  /* 0x0000000000340947 */ /* 0x002fea0003800000 */
[----:B--23--:R-:W-:Y:S01]  /*0e30*/  UMOV UR4, 0x400 ;  /* 0x0000040000047882 */ /* 0x00cfe20000000000 */
[----:B------:R-:W-:Y:S01]  /*0e40*/  UMOV UR6, 0x20 ;  /* 0x0000002000067882 */ /* 0x000fe20000000000 */
[----:B------:R-:W-:Y:S02]  /*0e50*/  ULEA UR4, UR45, UR4, 0x18 ;  /* 0x000000042d047291 */ /* 0x000fe4000f8ec0ff */
[----:B------:R-:W-:-:S04]  /*0e60*/  UIADD3 UR6, UPT, UPT, -UR6, 0x100000, URZ ;  /* 0x0010000006067890 */ /* 0x000fc8000fffe1ff */
[----:B------:R-:W-:Y:S02]  /*0e70*/  USHF.L.U32 UR7, UR6, 0xb, URZ ;  /* 0x0000000b06077899 */ /* 0x000fe400080006ff */
[----:B------:R-:W-:Y:S01]  /*0e80*/  USHF.L.U32 UR6, UR6, 0x1, URZ ;  /* 0x0000000106067899 */ /* 0x000fe200080006ff */
[----:B------:R-:W-:Y:S01]  /*0e90*/  ELECT P0, URZ, PT ;  /* 0x0000000000ff782f */ /* 0x000fe20003800000 */
[----:B------:R-:W1:Y:S10]  /*0ea0*/  FENCE.VIEW.ASYNC.S ;  /* 0x00000000000073c6 */ /* 0x000e740000000000 */
[----:B-1----:R1:W4:Y:S01]  /*0eb0*/  SYNCS.EXCH.64 URZ, [UR4+0x1a0], UR6 ;  /* 0x0001a00604ff75b2 */ /* 0x0023220008000100 */
[----:B------:R1:W2:Y:S01]  /*0ec0*/  SYNCS.EXCH.64 URZ, [UR4+0x1b0], UR6 ;  /* 0x0001b00604ff75b2 */ /* 0x0002a20008000100 */
[----:B------:R1:W3:Y:S01]  /*0ed0*/  SYNCS.EXCH.64 URZ, [UR4+0x1a8], UR6 ;  /* 0x0001a80604ff75b2 */ /* 0x0002e20008000100 */
[----:B------:R1:W1:Y:S01]  /*0ee0*/  SYNCS.EXCH.64 URZ, [UR4+0x1b8], UR6 ;  /* 0x0001b80604ff75b2 */ /* 0x0002620008000100 */
[----:B------:R-:W-:Y:S01]  /*0ef0*/  NOP ;  /* 0x0000000000007918 */ /* 0x000fe20000000000 */
.L_x_15:
[----:B-123--:R-:W1:Y:S01]  /*0f00*/  LDCU UR4, c[0x0][0x36c] ;  /* 0x00006d80ff0477ac */ /* 0x00ee620008000800 */
[----:B------:R-:W-:Y:S01]  /*0f10*/  ISETP.NE.OR P3, PT, R0, 0x2, !P3 ;  /* 0x000000020000780c */ /* 0x000fe20005f65670 */
[----:B------:R-:W-:Y:S01]  /*0f20*/  NOP ;  /* 0x0000000000007918 */ /* 0x000fe20000000000 */
[----:B------:R-:W-:Y:S01]  /*0f30*/  LOP3.LUT R0, R84, 0x1f, RZ, 0xc0, !PT ;  /* 0x0000001f54007812 */ /* 0x000fe200078ec0ff */
[----:B------:R-:W-:Y:S02]  /*0f40*/  UISETP.NE.AND UP4, UPT, UR17, URZ, UPT ;  /* 0x000000ff1100728c */ /* 0x000fe4000bf85270 */
[----:B-1----:R-:W-:-:S09]  /*0f50*/  UISETP.EQ.U32.AND UP5, UPT, UR4, 0x1, UPT ;  /* 0x000000010400788c */ /* 0x002fd2000bfa2070 */
[----:B------:R-:W-:Y:S05]  /*0f60*/  BRA.U !UP5, `(.L_x_16) ;  /* 0x000000010d087547 */ /* 0x000fea000b800000 */
[----:B----4-:R-:W-:Y:S01]  /*0f70*/  UCGABAR_ARV ;  /* 0x00000000000079c7 */ /* 0x010fe20008000000 */
[----:B------:R-:W-:Y:S05]  /*0f80*/  BRA `(.L_x_17) ;  /* 0x0000000000047947 */ /* 0x000fea0003800000 */
.L_x_16:
[----:B----4-:R-:W-:Y:S01]  /*0f90*/  NOP ;  /* 0x0000000000007918 */ /* 0x010fe20000000000 */
.L_x_17:
[----:B------:R-:W1:Y:S01]  /*0fa0*/  S2UR UR20, SR_CTAID.Y ;  /* 0x00000000001479c3 */ /* 0x000e620000002600 */
[----:B------:R-:W-:-:S05]  /*0fb0*/  CS2R.32 R76, SR_CgaSize ;  /* 0x00000000004c7805 */ /* 0x000fca0000008a00 */
[----:B------:R-:W-:-:S05]  /*0fc0*/  IMAD R76, R76, -0xa0, RZ ;  /* 0xffffff604c4c7824 */ /* 0x000fca00078e02ff */
[----:B------:R-:W-:-:S14]  /*0fd0*/  R2UR UR4, R76 ;  /* 0x000000004c0472ca */ /* 0x000fdc00000e0000 */
[----:B------:R-:W2:Y:S01]  /*0fe0*/  LDCU UR4, c[0x0][UR4+0x2b4] ;  /* 0x00005680040477ac */ /* 0x000ea20008000800 */
[----:B------:R-:W-:-:S05]  /*0ff0*/  CS2R.32 R76, SR_CgaSize ;  /* 0x00000000004c7805 */ /* 0x000fca0000008a00 */
[----:B------:R-:W-:-:S05]  /*1000*/  IMAD R76, R76, -0xa0, RZ ;  /* 0xffffff604c4c7824 */ /* 0x000fca00078e02ff */
[----:B------:R-:W-:-:S14]  /*1010*/  R2UR UR5, R76 ;  /* 0x000000004c0572ca */ /* 0x000fdc00000e0000 */
[----:B------:R-:W3:Y:S01]  /*1020*/  LDCU UR5, c[0x0][UR5+0x2b0] ;  /* 0x00005600050577ac */ /* 0x000ee20008000800 */
[----:B------:R-:W4:Y:S01]  /*1030*/  S2UR UR16, SR_CTAID.X ;  /* 0x00000000001079c3 */ /* 0x000f220000002500 */
[----:B------:R-:W-:-:S05]  /*1040*/  CS2R.32 R76, SR_CgaSize ;  /* 0x00000000004c7805 */ /* 0x000fca0000008a00 */
[----:B------:R-:W-:-:S05]  /*1050*/  IMAD R76, R76, -0xa0, RZ ;  /* 0xffffff604c4c7824 */ /* 0x000fca00078e02ff */
[----:B------:R-:W-:-:S14]  /*1060*/  R2UR UR7, R76 ;  /* 0x000000004c0772ca */ /* 0x000fdc00000e0000 */
[----:B------:R-:W3:Y:S01]  /*1070*/  LDCU UR7, c[0x0][UR7+0x2a4] ;  /* 0x00005480070777ac */ /* 0x000ee20008000800 */
[----:B------:R-:W-:-:S05]  /*1080*/  CS2R.32 R76, SR_CgaSize ;  /* 0x00000000004c7805 */ /* 0x000fca0000008a00 */
[----:B------:R-:W-:-:S05]  /*1090*/  IMAD R76, R76, -0xa0, RZ ;  /* 0xffffff604c4c7824 */ /* 0x000fca00078e02ff */
[----:B------:R-:W-:-:S14]  /*10a0*/  R2UR UR63, R76 ;  /* 0x000000004c3f72ca */ /* 0x000fdc00000e0000 */
[----:B------:R-:W3:Y:S01]  /*10b0*/  LDCU UR63, c[0x0][UR63+0x2a0] ;  /* 0x000054003f3f77ac */ /* 0x000ee20008000800 */
[----:B------:R-:W-:Y:S02]  /*10c0*/  ULOP3.LUT UR47, UR45, 0x1, URZ, 0xc0, !UPT ;  /* 0x000000012d2f7892 */ /* 0x000fe4000f8ec0ff */
[----:B------:R-:W-:Y:S02]  /*10d0*/  USHF.R.U32.HI UR32, URZ, 0x1, UR45 ;  /* 0x00000001ff207899 */ /* 0x000fe4000801162d */
[----:B------:R-:W-:Y:S02]  /*10e0*/  UISETP.GT.U32.AND UP1, UPT, UR47, 0xffff, UPT ;  /* 0x0000ffff2f00788c */ /* 0x000fe4000bf24070 */
[----:B------:R-:W-:Y:S01]  /*10f0*/  USHF.L.U32 UR28, UR45, 0xa, URZ ;  /* 0x0000000a2d1c7899 */ /* 0x000fe200080006ff */
[----:B-1----:R-:W-:Y:S01]  /*1100*/  I2FP.F32.U32 R2, UR20 ;  /* 0x0000001400027c45 */ /* 0x002fe20008201000 */
[----:B------:R-:W1:Y:S04]  /*1110*/  LDCU UR21, c[0x0][0xb24] ;  /* 0x00016480ff1577ac */ /* 0x000e680008000800 */
[----:B--2---:R-:W-:Y:S01]  /*1120*/  FMUL R2, R2, UR4 ;  /* 0x0000000402027c20 */ /* 0x004fe20008400000 */
[----:B------:R-:W-:Y:S01]  /*1130*/  ULOP3.LUT UR4, UR45, 0x2, URZ, 0xc0, !UPT ;  /* 0x000000022d047892 */ /* 0x000fe2000f8ec0ff */
[----:B----4-:R-:W-:Y:S01]  /*1140*/  I2FP.F32.U32 R3, UR16 ;  /* 0x0000001000037c45 */ /* 0x010fe20008201000 */
[----:B------:R-:W2:Y:S03]  /*1150*/  LDCU UR42, c[0x0][0xb24] ;  /* 0x00016480ff2a77ac */ /* 0x000ea60008000800 */
[----:B------:R-:W4:Y:S01]  /*1160*/  F2I.U32.TRUNC.NTZ R2, R2 ;  /* 0x0000000200027305 */ /* 0x000f22000020f000 */
[----:B---3--:R-:W-:Y:S01]  /*1170*/  FMUL R3, R3, UR5 ;  /* 0x0000000503037c20 */ /* 0x008fe20008400000 */
[----:B------:R-:W-:Y:S01]  /*1180*/  UISETP.GT.U32.AND UP0, UPT, UR4, 0xffff, UPT ;  /* 0x0000ffff0400788c */ /* 0x000fe2000bf04070 */
[----:B------:R-:W3:Y:S05]  /*1190*/  LDCU UR31, c[0x0][0xb30] ;  /* 0x00016600ff1f77ac */ /* 0x000eea0008000800 */
[----:B------:R-:W1:Y:S01]  /*11a0*/  F2I.U32.TRUNC.NTZ R3, R3 ;  /* 0x0000000300037305 */ /* 0x000e62000020f000 */
[----:B------:R-:W-:-:S02]  /*11b0*/  USEL UR26, UR4, 0xffff, !UP0 ;  /* 0x0000ffff041a7887 */ /* 0x000fc4000c000000 */
[----:B------:R-:W-:Y:S01]  /*11c0*/  USHF.L.U32 UR29, UR45, 0xc, URZ ;  /* 0x0000000c2d1d7899 */ /* 0x000fe200080006ff */
[----:B------:R-:W-:Y:S01]  /*11d0*/  UMOV UR34, 0x5 ;  /* 0x0000000500227882 */ /* 0x000fe20000000000 */
[----:B------:R-:W-:Y:S01]  /*11e0*/  USEL UR27, UR47, 0xffff, !UP1 ;  /* 0x0000ffff2f1b7887 */ /* 0x000fe2000c800000 */
[----:B----4-:R-:W-:Y:S02]  /*11f0*/  R2UR UR6, R2 ;  /* 0x00000000020672ca */ /* 0x010fe400000e0000 */
[----:B------:R-:W-:Y:S02]  /*1200*/  PRMT R2, RZ, 0x7610, R2 ;  /* 0x00007610ff027816 */ /* 0x000fe40000000002 */
[----:B-1----:R-:W-:-:S09]  /*1210*/  R2UR UR5, R3 ;  /* 0x00000000030572ca */ /* 0x002fd200000e0000 */
[----:B------:R-:W-:-:S04]  /*1220*/  UIADD3 UR4, UPT, UPT, -UR6, URZ, URZ ;  /* 0x000000ff06047290 */ /* 0x000fc8000fffe1ff */
[----:B------:R-:W-:Y:S02]  /*1230*/  UIMAD UR4, UR7, UR4, UR20 ;  /* 0x00000004070472a4 */ /* 0x000fe4000f8e0214 */
[----:B------:R-:W-:-:S04]  /*1240*/  UIADD3 UR5, UPT, UPT, -UR5, URZ, URZ ;  /* 0x000000ff05057290 */ /* 0x000fc8000fffe1ff */
[----:B------:R-:W-:Y:S01]  /*1250*/  IMAD.U32 R76, RZ, RZ, UR4 ;  /* 0x00000004ff4c7e24 */ /* 0x000fe2000f8e00ff */
[----:B------:R-:W-:Y:S01]  /*1260*/  UIMAD UR63, UR63, UR5, UR16 ;  /* 0x000000053f3f72a4 */ /* 0x000fe2000f8e0210 */
[----:B--23--:R-:W-:Y:S11]  /*1270*/  BRA.U UP4, `(.L_x_18) ;  /* 0x0000000104407547 */ /* 0x00cff6000b800000 */
[----:B------:R-:W-:-:S13]  /*1280*/  R2UR UR4, R76 ;  /* 0x000000004c0472ca */ /* 0x000fda00000e0000 */
[----:B------:R-:W-:Y:S02]  /*1290*/  UISETP.NE.AND UP0, UPT, UR4, URZ, UPT ;  /* 0x000000ff0400728c */ /* 0x000fe4000bf05270 */
[----:B------:R-:W-:Y:S02]  /*12a0*/  UISETP.NE.AND UP1, UPT, UR4, 0x1, UPT ;  /* 0x000000010400788c */ /* 0x000fe4000bf25270 */
[----:B------:R-:W-:Y:S02]  /*12b0*/  UISETP.NE.AND UP2, UPT, UR63, URZ, UP0 ;  /* 0x000000ff3f00728c */ /* 0x000fe40008745270 */
[----:B------:R-:W-:Y:S02]  /*12c0*/  USEL UR4, URZ, 0x2, UP0 ;  /* 0x00000002ff047887 */ /* 0x000fe40008000000 */
[----:B------:R-:W-:Y:S02]  /*12d0*/  USEL UR8, URZ, 0x1, UP2 ;  /* 0x00000001ff087887 */ /* 0x000fe40009000000 */
[----:B------:R-:W-:-:S02]  /*12e0*/  UISETP.NE.AND UP2, UPT, UR63, URZ, UPT ;  /* 0x000000ff3f00728c */ /* 0x000fc4000bf45270 */
[----:B------:R-:W-:Y:S02]  /*12f0*/  USEL UR5, URZ, 0x4, UP1 ;  /* 0x00000004ff057887 */ /* 0x000fe40008800000 */
[----:B------:R-:W-:Y:S02]  /*1300*/  UISETP.NE.AND UP0, UPT, UR63, 0x1, UPT ;  /* 0x000000013f00788c */ /* 0x000fe4000bf05270 */
[----:B------:R-:W-:Y:S02]  /*1310*/  USEL UR6, URZ, 0x8, UP1 ;  /* 0x00000008ff067887 */ /* 0x000fe40008800000 */
[----:B------:R-:W-:Y:S02]  /*1320*/  USEL UR7, UR5, 0x4, UP2 ;  /* 0x0000000405077887 */ /* 0x000fe40009000000 */
[----:B------:R-:W-:Y:S02]  /*1330*/  USEL UR4, UR4, 0x2, UP0 ;  /* 0x0000000204047887 */ /* 0x000fe40008000000 */
[----:B------:R-:W-:-:S02]  /*1340*/  USEL UR5, UR6, 0x8, UP0 ;  /* 0x0000000806057887 */ /* 0x000fc40008000000 */
[----:B------:R-:W-:-:S04]  /*1350*/  UIADD3 UR4, UPT, UPT, UR4, UR7, UR8 ;  /* 0x0000000704047290 */ /* 0x000fc8000fffe008 */
[----:B------:R-:W-:-:S06]  /*1360*/  UIADD3 UR4, UPT, UPT, UR4, UR5, URZ ;  /* 0x0000000504047290 */ /* 0x000fcc000fffe0ff */
[----:B------:R-:W-:-:S07]  /*1370*/  MOV R2, UR4 ;  /* 0x0000000400027c02 */ /* 0x000fce0008000f00 */
.L_x_18:
[----:B------:R-:W1:Y:S01]  /*1380*/  S2UR UR36, SR_CTAID.Z ;  /* 0x00000000002479c3 */ /* 0x000e620000002700 */
[----:B------:R-:W-:Y:S01]  /*1390*/  UISETP.GE.AND UP0, UPT, UR21, 0x1, UPT ;  /* 0x000000011500788c */ /* 0x000fe2000bf06270 */
[----:B------:R-:W-:-:S08]  /*13a0*/  UMOV UR33, 0x3 ;  /* 0x0000000300217882 */ /* 0x000fd00000000000 */
[----:B------:R-:W-:Y:S05]  /*13b0*/  BRA.U !UP0, `(.L_x_19) ;  /* 0x0000000108d47547 */ /* 0x000fea000b800000 */
[----:B------:R-:W2:Y:S01]  /*13c0*/  LDCU.128 UR12, c[0x0][0xb10] ;  /* 0x00016200ff0c77ac */ /* 0x000ea20008000c00 */
[----:B------:R-:W3:Y:S01]  /*13d0*/  LDCU UR6, c[0x0][0x370] ;  /* 0x00006e00ff0677ac */ /* 0x000ee20008000800 */
[----:B------:R-:W4:Y:S01]  /*13e0*/  LDCU UR5, c[0x0][0x374] ;  /* 0x00006e80ff0577ac */ /* 0x000f220008000800 */
[----:B------:R-:W1:Y:S01]  /*13f0*/  LDCU UR30, c[0x0][0xb0c] ;  /* 0x00016180ff1e77ac */ /* 0x000e620008000800 */
[----:B------:R-:W1:Y:S01]  /*1400*/  LDCU UR4, c[0x0][0xb20] ;  /* 0x00016400ff0477ac */ /* 0x000e620008000800 */
[----:B------:R-:W1:Y:S01]  /*1410*/  LDCU.64 UR8, c[0x0][0xb28] ;  /* 0x00016500ff0877ac */ /* 0x000e620008000a00 */
[----:B--2---:R-:W-:Y:S02]  /*1420*/  UISETP.NE.AND UP0, UPT, UR14, 0x1, UPT ;  /* 0x000000010e00788c */ /* 0x004fe4000bf05270 */
[----:B----4-:R-:W-:Y:S02]  /*1430*/  UIMAD.WIDE.U32 UR10, UR5, UR15, URZ ;  /* 0x0000000f050a72a5 */ /* 0x010fe4000f8e00ff */
[----:B---3--:R-:W-:-:S02]  /*1440*/  UIMAD.WIDE.U32 UR22, UR6, UR12, URZ ;  /* 0x0000000c061672a5 */ /* 0x008fc4000f8e00ff */
[----:B-1----:R-:W-:Y:S02]  /*1450*/  UISETP.NE.AND UP1, UPT, UR30, 0x1, UPT ;  /* 0x000000011e00788c */ /* 0x002fe4000bf25270 */
[----:B------:R-:W-:Y:S01]  /*1460*/  UISETP.NE.AND UP2, UPT, UR21, 0x1, UPT ;  /* 0x000000011500788c */ /* 0x000fe2000bf45270 */
[----:B------:R-:W-:Y:S02]  /*1470*/  UMOV UR10, UR11 ;  /* 0x0000000b000a7c82 */ /* 0x000fe40008000000 */
[----:B------:R-:W-:Y:S01]  /*1480*/  UMOV UR22, UR23 ;  /* 0x0000001700167c82 */ /* 0x000fe20008000000 */
[----:B------:R-:W-:Y:S02]  /*1490*/  @UP0 USHF.R.U32.HI UR5, URZ, UR4, UR10 ;  /* 0x00000004ff050299 */ /* 0x000fe4000801160a */
[----:B------:R-:W-:Y:S02]  /*14a0*/  UIMAD.WIDE.U32 UR24, UR20, UR15, URZ ;  /* 0x0000000f141872a5 */ /* 0x000fe4000f8e00ff */
[----:B------:R-:W-:-:S02]  /*14b0*/  UIMAD.WIDE.U32 UR10, UR5, UR8, URZ ;  /* 0x00000008050a72a5 */ /* 0x000fc4000f8e00ff */
[----:B------:R-:W-:Y:S02]  /*14c0*/  @UP1 USHF.R.U32.HI UR6, URZ, UR13, UR22 ;  /* 0x0000000dff061299 */ /* 0x000fe40008011616 */
[----:B------:R-:W-:Y:S02]  /*14d0*/  UIMAD.WIDE.U32 UR18, UR16, UR12, URZ ;  /* 0x0000000c101272a5 */ /* 0x000fe4000f8e00ff */
[----:B------:R-:W-:Y:S01]  /*14e0*/  UIMAD.WIDE.U32 UR22, UR6, UR8, URZ ;  /* 0x00000008061672a5 */ /* 0x000fe2000f8e00ff */
[----:B------:R-:W-:Y:S01]  /*14f0*/  UMOV UR24, UR25 ;  /* 0x0000001900187c82 */ /* 0x000fe20008000000 */
[----:B------:R-:W-:Y:S01]  /*1500*/  UMOV UR10, UR11 ;  /* 0x0000000b000a7c82 */ /* 0x000fe20008000000 */
[----:B------:R-:W-:Y:S02]  /*1510*/  USHF.R.U32.HI UR24, URZ, UR4, UR24 ;  /* 0x00000004ff187299 */ /* 0x000fe40008011618 */
[----:B------:R-:W-:Y:S02]  /*1520*/  @UP2 USHF.R.U32.HI UR5, URZ, UR9, UR10 ;  /* 0x00000009ff052299 */ /* 0x000fe4000801160a */
[----:B------:R-:W-:Y:S01]  /*1530*/  UMOV UR7, UR23 ;  /* 0x0000001700077c82 */ /* 0x000fe20008000000 */
[----:B------:R-:W-:Y:S01]  /*1540*/  UMOV UR18, UR19 ;  /* 0x0000001300127c82 */ /* 0x000fe20008000000 */
[----:B------:R-:W-:-:S02]  /*1550*/  @UP2 USHF.R.U32.HI UR6, URZ, UR9, UR7 ;  /* 0x00000009ff062299 */ /* 0x000fc40008011607 */
[----:B------:R-:W-:Y:S02]  /*1560*/  USHF.R.U32.HI UR13, URZ, UR13, UR18 ;  /* 0x0000000dff0d7299 */ /* 0x000fe40008011612 */
[----:B------:R-:W-:Y:S02]  /*1570*/  USEL UR4, UR20, UR24, !UP0 ;  /* 0x0000001814047287 */ /* 0x000fe4000c000000 */
[----:B------:R-:W-:Y:S02]  /*1580*/  UIMAD UR7, UR5, UR21, URZ ;  /* 0x00000015050772a4 */ /* 0x000fe4000f8e02ff */
[----:B------:R-:W-:Y:S02]  /*1590*/  USEL UR5, UR16, UR13, !UP1 ;  /* 0x0000000d10057287 */ /* 0x000fe4000c800000 */
[----:B------:R-:W-:Y:S02]  /*15a0*/  UIMAD UR12, UR6, UR21, URZ ;  /* 0x00000015060c72a4 */ /* 0x000fe4000f8e02ff */
[----:B------:R-:W-:-:S02]  /*15b0*/  UISETP.GE.AND UP0, UPT, UR4, UR7, UPT ;  /* 0x000000070400728c */ /* 0x000fc4000bf06270 */
[----:B------:R-:W-:Y:S02]  /*15c0*/  UIMAD.WIDE.U32 UR10, UR4, UR8, URZ ;  /* 0x00000008040a72a5 */ /* 0x000fe4000f8e00ff */
[----:B------:R-:W-:Y:S02]  /*15d0*/  UISETP.GE.OR UP0, UPT, UR5, UR12, UP0 ;  /* 0x0000000c0500728c */ /* 0x000fe40008706670 */
[----:B------:R-:W-:Y:S02]  /*15e0*/  UIMAD.WIDE.U32 UR12, UR5, UR8, URZ ;  /* 0x00000008050c72a5 */ /* 0x000fe4000f8e00ff */
[----:B------:R-:W-:Y:S01]  /*15f0*/  UIADD3 UR10, UPT, UPT, -UR4, URZ, URZ ;  /* 0x000000ff040a7290 */ /* 0x000fe2000fffe1ff */
[----:B------:R-:W-:Y:S01]  /*1600*/  UMOV UR8, UR11 ;  /* 0x0000000b00087c82 */ /* 0x000fe20008000000 */
[----:B------:R-:W-:Y:S02]  /*1610*/  UIADD3 UR11, UPT, UPT, -UR5, URZ, URZ ;  /* 0x000000ff050b7290 */ /* 0x000fe4000fffe1ff */
[----:B------:R-:W-:-:S03]  /*1620*/  USHF.R.U32.HI UR8, URZ, UR9, UR8 ;  /* 0x00000009ff087299 */ /* 0x000fc60008011608 */
[----:B------:R-:W-:Y:S01]  /*1630*/  @!UP0 UMOV UR7, UR13 ;  /* 0x0000000d00078c82 */ /* 0x000fe20008000000 */
[----:B------:R-:W-:Y:S02]  /*1640*/  UIMAD UR20, UR14, UR10, UR20 ;  /* 0x0000000a0e1472a4 */ /* 0x000fe4000f8e0214 */
[----:B------:R-:W-:Y:S02]  /*1650*/  USEL UR8, UR4, UR8, !UP2 ;  /* 0x0000000804087287 */ /* 0x000fe4000d000000 */
[----:B------:R-:W-:Y:S02]  /*1660*/  @!UP0 USHF.R.U32.HI UR7, URZ, UR9, UR7 ;  /* 0x00000009ff078299 */ /* 0x000fe40008011607 */
[----:B------:R-:W-:Y:S02]  /*1670*/  UIADD3 UR9, UPT, UPT, -UR8, URZ, URZ ;  /* 0x000000ff08097290 */ /* 0x000fe4000fffe1ff */
[----:B------:R-:W-:Y:S02]  /*1680*/  @!UP0 USEL UR7, UR5, UR7, !UP2 ;  /* 0x0000000705078287 */ /* 0x000fe4000d000000 */
[----:B------:R-:W-:-:S02]  /*1690*/  UIMAD UR9, UR21, UR9, UR4 ;  /* 0x00000009150972a4 */ /* 0x000fc4000f8e0204 */
[----:B------:R-:W-:Y:S02]  /*16a0*/  @!UP0 UIADD3 UR8, UPT, UPT, UR8, -UR7, URZ ;  /* 0x8000000708088290 */ /* 0x000fe4000fffe0ff */
[----:B------:R-:W-:Y:S02]  /*16b0*/  @!UP0 UIMAD UR6, UR9, UR6, UR7 ;  /* 0x00000006090682a4 */ /* 0x000fe4000f8e0207 */
[----:B------:R-:W-:Y:S02]  /*16c0*/  @!UP0 UIMAD UR4, UR8, UR21, UR5 ;  /* 0x00000015080482a4 */ /* 0x000fe4000f8e0205 */
[----:B------:R-:W-:Y:S02]  /*16d0*/  UIMAD UR16, UR30, UR11, UR16 ;  /* 0x0000000b1e1072a4 */ /* 0x000fe4000f8e0210 */
[----:B------:R-:W-:Y:S01]  /*16e0*/  UIMAD UR20, UR4, UR14, UR20 ;  /* 0x0000000e041472a4 */ /* 0x000fe2000f8e0214 */
[----:B------:R-:W-:Y:S02]  /*16f0*/  @!UP0 UMOV UR5, UR6 ;  /* 0x0000000600058c82 */ /* 0x000fe40008000000 */
[----:B------:R-:W-:-:S12]  /*1700*/  UIMAD UR16, UR5, UR30, UR16 ;  /* 0x0000001e051072a4 */ /* 0x000fd8000f8e0210 */
.L_x_19:
[----:B------:R-:W-:Y:S02]  /*1710*/  UISETP.NE.AND UP1, UPT, UR31, 0x1, UPT ;  /* 0x000000011f00788c */ /* 0x000fe4000bf25270 */
[----:B------:R-:W-:Y:S02]  /*1720*/  ULOP3.LUT UR24, UR27, 0xffff, URZ, 0xc0, !UPT ;  /* 0x0000ffff1b187892 */ /* 0x000fe4000f8ec0ff */
[----:B------:R-:W-:Y:S02]  /*1730*/  ULOP3.LUT UR21, UR26, 0xffff, URZ, 0xc0, !UPT ;  /* 0x0000ffff1a157892 */ /* 0x000fe4000f8ec0ff */
[----:B------:R-:W-:Y:S02]  /*1740*/  UISETP.NE.AND UP0, UPT, UR17, 0x2, UPT ;  /* 0x000000021100788c */ /* 0x000fe4000bf05270 */
[----:B------:R-:W-:Y:S02]  /*1750*/  ULOP3.LUT UR28, UR28, 0x800, URZ, 0xc0, !UPT ;  /* 0x000008001c1c7892 */ /* 0x000fe4000f8ec0ff */
[----:B------:R-:W-:-:S02]  /*1760*/  ULOP3.LUT UR27, UR29, 0x1000, URZ, 0xc0, !UPT ;  /* 0x000010001d1b7892 */ /* 0x000fc4000f8ec0ff */
[----:B------:R-:W-:Y:S02]  /*1770*/  USHF.L.U32 UR24, UR34, UR24, URZ ;  /* 0x0000001822187299 */ /* 0x000fe400080006ff */
[----:B------:R-:W-:Y:S01]  /*1780*/  USHF.L.U32 UR21, UR33, UR21, URZ ;  /* 0x0000001521157299 */ /* 0x000fe200080006ff */
[----:B------:R-:W-:Y:S11]  /*1790*/  BRA.U UP1, `(.L_x_20) ;  /* 0x0000000101447547 */ /* 0x000ff6000b800000 */
[----:B------:R-:W2:Y:S01]  /*17a0*/  LDCU.128 UR8, c[0x0][0xb10] ;  /* 0x00016200ff0877ac */ /* 0x000ea20008000c00 */
[----:B------:R-:W3:Y:S01]  /*17b0*/  LDCU UR12, c[0x0][0xb0c] ;  /* 0x00016180ff0c77ac */ /* 0x000ee20008000800 */
[----:B------:R-:W4:Y:S01]  /*17c0*/  LDCU UR13, c[0x0][0xb20] ;  /* 0x00016400ff0d77ac */ /* 0x000f220008000800 */
[----:B--2---:R-:W-:Y:S02]  /*17d0*/  UIMAD.WIDE.U32 UR6, UR16, UR8, URZ ;  /* 0x00000008100672a5 */ /* 0x004fe4000f8e00ff */
[----:B------:R-:W-:Y:S02]  /*17e0*/  UIMAD.WIDE.U32 UR4, UR20, UR11, URZ ;  /* 0x0000000b140472a5 */ /* 0x000fe4000f8e00ff */
[----:B---3--:R-:W-:Y:S02]  /*17f0*/  UISETP.NE.AND UP2, UPT, UR12, 0x1, UPT ;  /* 0x000000010c00788c */ /* 0x008fe4000bf45270 */
[----:B------:R-:W-:Y:S01]  /*1800*/  UISETP.NE.AND UP1, UPT, UR10, 0x1, UPT ;  /* 0x000000010a00788c */ /* 0x000fe2000bf25270 */
[----:B------:R-:W-:-:S02]  /*1810*/  UMOV UR6, UR7 ;  /* 0x0000000700067c82 */ /* 0x000fc40008000000 */
[----:B------:R-:W-:Y:S01]  /*1820*/  UMOV UR4, UR5 ;  /* 0x0000000500047c82 */ /* 0x000fe20008000000 */
[----:B------:R-:W-:Y:S02]  /*1830*/  USHF.R.U32.HI UR9, URZ, UR9, UR6 ;  /* 0x00000009ff097299 */ /* 0x000fe40008011606 */
[----:B----4-:R-:W-:Y:S02]  /*1840*/  USHF.R.U32.HI UR4, URZ, UR13, UR4 ;  /* 0x0000000dff047299 */ /* 0x010fe40008011604 */
[----:B------:R-:W-:Y:S02]  /*1850*/  USEL UR5, UR16, UR9, !UP2 ;  /* 0x0000000910057287 */ /* 0x000fe4000d000000 */
[----:B------:R-:W-:-:S04]  /*1860*/  USEL UR4, UR20, UR4, !UP1 ;  /* 0x0000000414047287 */ /* 0x000fc8000c800000 */
[----:B------:R-:W-:Y:S02]  /*1870*/  UIADD3 UR6, UPT, UPT, UR5, -UR4, URZ ;  /* 0x8000000405067290 */ /* 0x000fe4000fffe0ff */
[----:B------:R-:W-:Y:S02]  /*1880*/  UIADD3 UR4, UPT, UPT, -UR5, UR4, URZ ;  /* 0x0000000405047290 */ /* 0x000fe4000fffe1ff */
[----:B------:R-:W-:Y:S02]  /*1890*/  UIMAD UR20, UR6, UR10, UR20 ;  /* 0x0000000a061472a4 */ /* 0x000fe4000f8e0214 */
[----:B------:R-:W-:-:S12]  /*18a0*/  UIMAD UR16, UR4, UR12, UR16 ;  /* 0x0000000c041072a4 */ /* 0x000fd8000f8e0210 */
.L_x_20:
[----:B------:R-:W-:Y:S05]  /*18b0*/  BRA.U !UP5, `(.L_x_21) ;  /* 0x000000010d0c7547 */ /* 0x000fea000b800000 */
[----:B------:R-:W-:Y:S01]  /*18c0*/  UCGABAR_WAIT ;  /* 0x0000000000007dc7 */ /* 0x000fe20008000000 */
[----:B------:R-:W-:Y:S01]  /*18d0*/  CCTL.IVALL ;  /* 0x00000000ff00798f */ /* 0x000fe20002000000 */
[----:B------:R-:W-:Y:S05]  /*18e0*/  BRA `(.L_x_22) ;  /* 0x0000000000047947 */ /* 0x000fea0003800000 */
.L_x_21:
[----:B------:R-:W-:Y:S06]  /*18f0*/  BAR.SYNC.DEFER_BLOCKING 0x0 ;  /* 0x0000000000007b1d */ /* 0x000fec0000010000 */
.L_x_22:
[----:B------:R-:W-:Y:S05]  /*1900*/  BRA.U UP0, `(.L_x_23) ;  /* 0x0000001900a47547 */ /* 0x000fea000b800000 */
[----:B------:R-:W2:Y:S01]  /*1910*/  LDCU UR6, c[0x0][0x38c] ;  /* 0x00007180ff0677ac */ /* 0x000ea20008000800 */
[----:B------:R-:W-:Y:S01]  /*1920*/  PLOP3.LUT P1, PT, PT, PT, UP3, 0x80, 0x8 ;  /* 0x000000000008781c */ /* 0x000fe20003f2f038 */
[----:B------:R-:W-:Y:S01]  /*1930*/  IMAD.MOV.U32 R12, RZ, RZ, 0x1 ;  /* 0x00000001ff0c7424 */ /* 0x000fe200078e00ff */
[----:B------:R-:W-:Y:S01]  /*1940*/  ISETP.EQ.OR P2, PT, R0, RZ, P3 ;  /* 0x000000ff0000720c */ /* 0x000fe20001f42670 */
[----:B------:R-:W-:Y:S01]  /*1950*/  UISETP.NE.AND UP1, UPT, UR17, URZ, UPT ;  /* 0x000000ff1100728c */ /* 0x000fe2000bf25270 */
[----:B------:R-:W-:Y:S02]  /*1960*/  PLOP3.LUT P1, PT, P1, PT, PT, 0x8, 0x80 ;  /* 0x000000000080781c */ /* 0x000fe40000f2e170 */
[----:B------:R-:W-:Y:S01]  /*1970*/  CS2R R10, SRZ ;  /* 0x00000000000a7805 */ /* 0x000fe2000001ff00 */
[----:B------:R-:W-:Y:S01]  /*1980*/  IMAD.MOV.U32 R9, RZ, RZ, RZ ;  /* 0x000000ffff097224 */ /* 0x000fe200078e00ff */
[----:B------:R-:W3:Y:S01]  /*1990*/  LDCU UR40, c[0x0][0x370] ;  /* 0x00006e00ff2877ac */ /* 0x000ee20008000800 */
[----:B------:R-:W-:Y:S01]  /*19a0*/  IMAD.MOV.U32 R8, RZ, RZ, 0x1 ;  /* 0x00000001ff087424 */ /* 0x000fe200078e00ff */
[----:B------:R-:W4:Y:S01]  /*19b0*/  LDCU.64 UR30, c[0x0][0x348] ;  /* 0x00006900ff1e77ac */ /* 0x000f220008000a00 */
[----:B------:R-:W1:Y:S01]  /*19c0*/  LDCU UR39, c[0x0][0x374] ;  /* 0x00006e80ff2777ac */ /* 0x000e620008000800 */
[----:B--2---:R-:W-:-:S02]  /*19d0*/  UIADD3 UR5, UPT, UPT, UR6, 0x3f, URZ ;  /* 0x0000003f06057890 */ /* 0x004fc4000fffe0ff */
[----:B------:R-:W-:Y:S02]  /*19e0*/  UIADD3 UR48, UPT, UPT, UR6, 0x7e, URZ ;  /* 0x0000007e06307890 */ /* 0x000fe4000fffe0ff */
[----:B------:R-:W-:Y:S02]  /*19f0*/  USHF.R.S32.HI UR4, URZ, 0x1f, UR5 ;  /* 0x0000001fff047899 */ /* 0x000fe40008011405 */
[----:B------:R-:W-:Y:S02]  /*1a00*/  USEL UR26, UR37, 0x2, UP1 ;  /* 0x00000002251a7887 */ /* 0x000fe40008800000 */
[----:B------:R-:W-:Y:S02]  /*1a10*/  ULEA.HI UR4, UR4, UR5, URZ, 0x6 ;  /* 0x0000000504047291 */ /* 0x000fe4000f8f30ff */
[----:B------:R-:W-:Y:S02]  /*1a20*/  USHF.L.U32 UR5, UR32, 0x5, URZ ;  /* 0x0000000520057899 */ /* 0x000fe400080006ff */
[----:B------:R-:W-:-:S02]  /*1a30*/  USHF.R.S32.HI UR43, URZ, 0x6, UR4 ;  /* 0x00000006ff2b7899 */ /* 0x000fc40008011404 */
[----:B------:R-:W-:Y:S02]  /*1a40*/  UIADD3 UR4, UPT, UPT, UR6, -0x1, URZ ;  /* 0xffffffff06047890 */ /* 0x000fe4000fffe0ff */
[----:B------:R-:W-:Y:S02]  /*1a50*/  UISETP.LT.U32.AND UP0, UPT, UR43, 0x11, UPT ;  /* 0x000000112b00788c */ /* 0x000fe4000bf01070 */
[----:B------:R-:W-:Y:S02]  /*1a60*/  UISETP.GE.U32.AND UP2, UPT, UR4, -0x7f, UPT ;  /* 0xffffff810400788c */ /* 0x000fe4000bf46070 */
[----:B------:R-:W-:Y:S02]  /*1a70*/  USEL UR41, UR43, 0x11, UP0 ;  /* 0x000000112b297887 */ /* 0x000fe40008000000 */
[----:B------:R-:W-:Y:S02]  /*1a80*/  ULOP3.LUT UR44, UR5, 0x20, URZ, 0xe2, !UPT ;  /* 0x00000020052c7892 */ /* 0x000fe4000f8ee2ff */
[----:B------:R-:W-:-:S02]  /*1a90*/  UIADD3 UR25, UPT, UPT, UR41, -0x1, URZ ;  /* 0xffffffff29197890 */ /* 0x000fc4000fffe0ff */
[----:B------:R-:W-:Y:S01]  /*1aa0*/  UIADD3 UR46, UPT, UPT, UR43, -UR41, URZ ;  /* 0x800000292b2e7290 */ /* 0x000fe2000fffe0ff */
[----:B------:R-:W-:Y:S02]  /*1ab0*/  UMOV UR5, URZ ;  /* 0x000000ff00057c82 */ /* 0x000fe40008000000 */
[----:B------:R-:W-:-:S04]  /*1ac0*/  @UP2 UIADD3 UR25, UPT, UPT, UR41, URZ, URZ ;  /* 0x000000ff29192290 */ /* 0x000fc8000fffe0ff */
[----:B-1-34-:R-:W-:-:S12]  /*1ad0*/  UIADD3 UR25, UPT, UPT, UR25, 0x1, URZ ;  /* 0x0000000119197890 */ /* 0x01afd8000fffe0ff */
.L_x_43:
[----:B------:R-:W-:Y:S01]  /*1ae0*/  UISETP.NE.AND UP0, UPT, UR45, URZ, UPT ;  /* 0x000000ff2d00728c */ /* 0x000fe2000bf05270 */
[----:B------:R-:W1:Y:S08]  /*1af0*/  S2UR UR45, SR_CgaCtaId ;  /* 0x00000000002d79c3 */ /* 0x000e700000008800 */
[----:B------:R-:W-:Y:S05]  /*1b00*/  BRA.U UP0, `(.L_x_24) ;  /* 0x0000000100347547 */ /* 0x000fea000b800000 */
[----:B------:R-:W2:Y:S01]  /*1b10*/  S2R R0, SR_CgaCtaId ;  /* 0x0000000000007919 */ /* 0x000ea20000008800 */
[----:B------:R-:W-:-:S04]  /*1b20*/  MOV R2, 0x400 ;  /* 0x0000040000027802 */ /* 0x000fc80000000f00 */
[----:B--2---:R-:W-:Y:S02]  /*1b30*/  LEA R0, R0, R2, 0x18 ;  /* 0x0000000200007211 */ /* 0x004fe400078ec0ff */
[----:B------:R-:W-:-:S03]  /*1b40*/  SHF.L.U32 R2, R8, 0x1f, RZ ;  /* 0x0000001f08027819 */ /* 0x000fc600000006ff */
[----:B------:R-:W-:-:S04]  /*1b50*/  IMAD R0, R9, 0x8, R0 ;  /* 0x0000000809007824 */ /* 0x000fc800078e0200 */
[----:B------:R-:W2:Y:S02]  /*1b60*/  SYNCS.PHASECHK.TRANS64.TRYWAIT P0, [R0+URZ+0x1b0], R2 ;  /* 0x0001b002000075a7 */ /* 0x000ea400080011ff */
[----:B--2---:R-:W-:Y:S05]  /*1b70*/  @!P0 BRA `(.L_x_25) ;  /* 0x0000006400b48947 */ /* 0x004fea0003800000 */
.L_x_126:
[----:B------:R-:W-:Y:S01]  /*1b80*/  VIADD R9, R9, 0x1 ;  /* 0x0000000109097836 */ /* 0x000fe20000000000 */
[----:B------:R2:W-:Y:S04]  /*1b90*/  SYNCS.ARRIVE.TRANS64.A1T0 RZ, [R0+URZ+0x1a0], RZ ;  /* 0x0001a0ff00ff79a7 */ /* 0x0005e800081000ff */
[----:B------:R-:W-:-:S04]  /*1ba0*/  ISETP.NE.AND P0, PT, R9, 0x2, PT ;  /* 0x000000020900780c */ /* 0x000fc80003f05270 */
[----:B------:R-:W-:Y:S02]  /*1bb0*/  SEL R9, R9, RZ, P0 ;  /* 0x000000ff09097207 */ /* 0x000fe40000000000 */
[----:B--2---:R-:W-:-:S04]  /*1bc0*/  SEL R0, RZ, 0x1, P0 ;  /* 0x00000001ff007807 */ /* 0x004fc80000000000 */
[----:B------:R-:W-:-:S07]  /*1bd0*/  LOP3.LUT R8, R8, R0, RZ, 0x3c, !PT ;  /* 0x0000000008087212 */ /* 0x000fce00078e3cff */
.L_x_24:
[----:B------:R-:W-:Y:S01]  /*1be0*/  UMOV UR6, 0x400 ;  /* 0x0000040000067882 */ /* 0x000fe20000000000 */
[----:B------:R-:W-:Y:S01]  /*1bf0*/  SHF.L.U32 R0, R12, 0x1f, RZ ;  /* 0x0000001f0c007819 */ /* 0x000fe200000006ff */
[----:B-1----:R-:W-:Y:S02]  /*1c00*/  ULEA UR6, UR45, UR6, 0x18 ;  /* 0x000000062d067291 */ /* 0x002fe4000f8ec0ff */
[----:B------:R-:W-:Y:S02]  /*1c10*/  UISETP.GE.U32.AND UP0, UPT, UR48, 0x7f, UPT ;  /* 0x0000007f3000788c */ /* 0x000fe4000bf06070 */
[----:B------:R-:W-:Y:S02]  /*1c20*/  ULEA UR4, UR5, UR6, 0x3 ;  /* 0x0000000605047291 */ /* 0x000fe4000f8e18ff */
[----:B------:R-:W-:Y:S02]  /*1c30*/  ULEA UR11, UR20, UR47, 0x1 ;  /* 0x0000002f140b7291 */ /* 0x000fe4000f8e08ff */
[----:B------:R-:W-:-:S02]  /*1c40*/  ULEA UR35, UR16, UR44, 0x6 ;  /* 0x0000002c10237291 */ /* 0x000fc4000f8e30ff */
[----:B------:R-:W-:Y:S01]  /*1c50*/  USHF.L.U32 UR11, UR11, 0x6, URZ ;  /* 0x000000060b0b7899 */ /* 0x000fe200080006ff */
[----:B------:R-:W-:Y:S02]  /*1c60*/  UMOV UR13, URZ ;  /* 0x000000ff000d7c82 */ /* 0x000fe40008000000 */
[----:B------:R1:W2:Y:S01]  /*1c70*/  SYNCS.PHASECHK.TRANS64.TRYWAIT P0, [UR4+0x88], R0 ;  /* 0x00008800ff0075a7 */ /* 0x0002a20008001104 */
[----:B------:R-:W-:Y:S08]  /*1c80*/  BRA.U !UP0, `(.L_x_26) ;  /* 0x0000000108c07547 */ /* 0x000ff0000b800000 */
[----:B------:R-:W-:Y:S01]  /*1c90*/  UMOV UR7, URZ ;  /* 0x000000ff00077c82 */ /* 0x000fe20008000000 */
[----:B------:R-:W-:-:S05]  /*1ca0*/  UMOV UR4, UR5 ;  /* 0x0000000500047c82 */ /* 0x000fca0008000000 */
.L_x_32:
[----:B------:R-:W-:Y:S01]  /*1cb0*/  ULEA UR33, UR4, UR6, 0x3 ;  /* 0x0000000604217291 */ /* 0x000fe2000f8e18ff */
[----:B------:R-:W-:Y:S01]  /*1cc0*/  @!P3 MOV R2, 0x3000 ;  /* 0x000030000002b802 */ /* 0x000fe20000000f00 */
[----:B--2-4-:R-:W-:Y:S10]  /*1cd0*/  @P0 BRA `(.L_x_27) ;  /* 0x00000000000c0947 */ /* 0x014ff40003800000 */
[----:B------:R-:W-:-:S04]  /*1ce0*/  SHF.L.U32 R3, R12, 0x1f, RZ ;  /* 0x0000001f0c037819 */ /* 0x000fc800000006ff */
[----:B------:R-:W2:Y:S02]  /*1cf0*/  SYNCS.PHASECHK.TRANS64.TRYWAIT P0, [UR33+0x88], R3 ;  /* 0x00008803ff0075a7 */ /* 0x000ea40008001121 */
[----:B--2---:R-:W-:Y:S05]  /*1d00*/  @!P0 BRA `(.L_x_28) ;  /* 0x0000006400648947 */ /* 0x004fea0003800000 */
.L_x_27:
[----:B------:R2:W-:Y:S01]  /*1d10*/  @!P3 SYNCS.ARRIVE.TRANS64 RZ, [UR33], R2 ;  /* 0x00000002ffffb9a7 */ /* 0x0005e20008000021 */
[----:B------:R-:W-:-:S04]  /*1d20*/  ULOP3.LUT UR5, UR26, 0x2, URZ, 0xfc, !UPT ;  /* 0x000000021a057892 */ /* 0x000fc8000f8efcff */
[----:B------:R-:W-:-:S09]  /*1d30*/  UISETP.NE.AND UP0, UPT, UR5, 0x2, UPT ;  /* 0x000000020500788c */ /* 0x000fd2000bf05270 */
[----:B------:R-:W-:Y:S05]  /*1d40*/  BRA.U UP0, `(.L_x_29) ;  /* 0x0000000100047547 */ /* 0x000fea000b800000 */
[----:B------:R-:W-:Y:S05]  /*1d50*/  BPT.TRAP 0x1 ;  /* 0x000000040000795c */ /* 0x000fea0000300000 */
.L_x_29:
[----:B------:R-:W-:Y:S04]  /*1d60*/  BSSY.RECONVERGENT B0, `(.L_x_30) ;  /* 0x0000003000007945 */ /* 0x000fe80003800200 */
[----:B------:R-:W-:Y:S05]  /*1d70*/  @P2 BRA `(.L_x_31) ;  /* 0x0000000000042947 */ /* 0x000fea0003800000 */
[----:B------:R-:W-:Y:S05]  /*1d80*/  BPT.TRAP 0x1 ;  /* 0x000000040000795c */ /* 0x000fea0000300000 */
.L_x_31:
[----:B------:R-:W-:Y:S05]  /*1d90*/  BSYNC.RECONVERGENT B0 ;  /* 0x0000000000007941 */ /* 0x000fea0003800200 */
.L_x_30:
[----:B------:R-:W-:Y:S02]  /*1da0*/  UIADD3 UR5, UPT, UPT, UR4, 0x1, URZ ;  /* 0x0000000104057890 */ /* 0x000fe4000fffe0ff */
[----:B------:R-:W-:Y:S02]  /*1db0*/  USHF.L.U32 UR34, UR7, 0x6, URZ ;  /* 0x0000000607227899 */ /* 0x000fe400080006ff */
[----:B------:R-:W-:Y:S02]  /*1dc0*/  UISETP.NE.AND UP0, UPT, UR5, 0x11, UPT ;  /* 0x000000110500788c */ /* 0x000fe4000bf05270 */
[----:B------:R-:W-:Y:S02]  /*1dd0*/  UIADD3 UR7, UPT, UPT, UR7, 0x1, URZ ;  /* 0x0000000107077890 */ /* 0x000fe4000fffe0ff */
[----:B------:R-:W-:Y:S02]  /*1de0*/  USEL UR9, URZ, 0x1, UP0 ;  /* 0x00000001ff097887 */ /* 0x000fe40008000000 */
[----:B------:R-:W-:-:S02]  /*1df0*/  USEL UR5, UR5, URZ, UP0 ;  /* 0x000000ff05057287 */ /* 0x000fc40008000000 */
[----:B------:R-:W-:Y:S02]  /*1e00*/  UIADD3 UR14, UP0, UPT, UR30, 0x180, URZ ;  /* 0x000001801e0e7890 */ /* 0x000fe4000ff1e0ff */
[----:B------:R-:W-:Y:S01]  /*1e10*/  ULEA UR8, UR5, UR6, 0x3 ;  /* 0x0000000605087291 */ /* 0x000fe2000f8e18ff */
[----:B------:R-:W-:Y:S01]  /*1e20*/  LOP3.LUT R12, R12, UR9, RZ, 0x3c, !PT ;  /* 0x000000090c0c7c12 */ /* 0x000fe2000f8e3cff */
[----:B------:R-:W-:Y:S02]  /*1e30*/  ULEA UR32, UR4, UR28, 0xc ;  /* 0x0000001c04207291 */ /* 0x000fe4000f8e60ff */
[----:B------:R-:W-:Y:S01]  /*1e40*/  UIADD3 UR16, UP1, UPT, UR30, 0x80, URZ ;  /* 0x000000801e107890 */ /* 0x000fe2000ff3e0ff */
[----:B-1----:R-:W-:Y:S01]  /*1e50*/  SHF.L.U32 R0, R12, 0x1f, RZ ;  /* 0x0000001f0c007819 */ /* 0x002fe200000006ff */
[----:B------:R-:W-:Y:S02]  /*1e60*/  UIADD3.X UR15, UPT, UPT, URZ, UR31, URZ, UP0, !UPT ;  /* 0x0000001fff0f7290 */ /* 0x000fe400087fe4ff */
[----:B------:R-:W-:Y:S01]  /*1e70*/  UISETP.NE.AND UP0, UPT, UR7, UR25, UPT ;  /* 0x000000190700728c */ /* 0x000fe2000bf05270 */
[----:B------:R3:W4:Y:S01]  /*1e80*/  SYNCS.PHASECHK.TRANS64.TRYWAIT P0, [UR8+0x88], R0 ;  /* 0x00008800ff0075a7 */ /* 0x0007220008001108 */
[----:B------:R-:W-:-:S02]  /*1e90*/  ULEA UR8, UR4, UR27, 0xd ;  /* 0x0000001b04087291 */ /* 0x000fc4000f8e68ff */
[----:B------:R-:W-:Y:S02]  /*1ea0*/  UIADD3.X UR17, UPT, UPT, URZ, UR31, URZ, UP1, !UPT ;  /* 0x0000001fff117290 */ /* 0x000fe40008ffe4ff */
[----:B------:R-:W-:Y:S02]  /*1eb0*/  UIADD3 UR32, UPT, UPT, UR6, 0x4400, UR32 ;  /* 0x0000440006207890 */ /* 0x000fe4000fffe020 */
[----:B------:R-:W-:Y:S02]  /*1ec0*/  UPRMT UR13, URZ, 0x5410, UR24 ;  /* 0x00005410ff0d7896 */ /* 0x000fe40008000018 */
[----:B------:R-:W-:Y:S02]  /*1ed0*/  UIADD3 UR8, UPT, UPT, UR6, 0x15400, UR8 ;  /* 0x0001540006087890 */ /* 0x000fe4000fffe008 */
[----:B------:R-:W-:Y:S01]  /*1ee0*/  UPRMT UR4, URZ, 0x5410, UR21 ;  /* 0x00005410ff047896 */ /* 0x000fe20008000015 */
[----:B------:R-:W-:Y:S01]  /*1ef0*/  UMOV UR18, 0x0 ;  /* 0x0000000000127882 */ /* 0x000fe20000000000 */
[----:B------:R-:W-:Y:S01]  /*1f00*/  UMOV UR19, 0x10000000 ;  /* 0x1000000000137882 */ /* 0x000fe20000000000 */
[----:B------:R-:W-:Y:S01]  /*1f10*/  UMOV UR12, UR36 ;  /* 0x00000024000c7c82 */ /* 0x000fe20008000000 */
[----:B------:R-:W-:Y:S01]  /*1f20*/  UMOV UR9, UR33 ;  /* 0x0000002100097c82 */ /* 0x000fe20008000000 */
[----:B------:R-:W-:Y:S01]  /*1f30*/  UMOV UR10, UR34 ;  /* 0x00000022000a7c82 */ /* 0x000fe20008000000 */
[----:B------:R1:W-:Y:S03]  /*1f40*/  UTMALDG.3D.MULTICAST [UR32], [UR16], UR13, desc[UR18] ;  /* 0x00001220100073b4 */ /* 0x0003e6000801180d */
[----:B------:R2:W-:Y:S01]  /*1f50*/  UTMALDG.3D.MULTICAST [UR8], [UR14], UR4, desc[UR18] ;  /* 0x000012080e0073b4 */ /* 0x0005e20008011804 */
[----:B-1----:R-:W-:Y:S01]  /*1f60*/  UMOV UR13, UR25 ;  /* 0x00000019000d7c82 */ /* 0x002fe20008000000 */
[----:B--2---:R-:W-:Y:S01]  /*1f70*/  UMOV UR4, UR5 ;  /* 0x0000000500047c82 */ /* 0x004fe20008000000 */
[----:B---3--:R-:W-:Y:S05]  /*1f80*/  BRA.U UP0, `(.L_x_32) ;  /* 0xfffffffd00487547 */ /* 0x008fea000b83ffff */
.L_x_26:
[----:B------:R-:W-:Y:S01]  /*1f90*/  ULEA UR4, UR5, UR6, 0x3 ;  /* 0x0000000605047291 */ /* 0x000fe2000f8e18ff */
[----:B-1----:R-:W-:Y:S01]  /*1fa0*/  SHF.L.U32 R0, R12, 0x1f, RZ ;  /* 0x0000001f0c007819 */ /* 0x002fe200000006ff */
[----:B------:R-:W-:Y:S01]  /*1fb0*/  @!P1 SYNCS.ARRIVE.TRANS64.A1T0 RZ, [UR6+0x138], RZ ;  /* 0x000138ffffff99a7 */ /* 0x000fe20008100006 */
[----:B------:R-:W-:-:S06]  /*1fc0*/  UISETP.GT.AND UP0, UPT, UR43, UR41, UPT ;  /* 0x000000292b00728c */ /* 0x000fcc000bf04270 */
[----:B--2-4-:R1:W2:Y:S03]  /*1fd0*/  SYNCS.PHASECHK.TRANS64.TRYWAIT P0, [UR4+0x88], R0 ;  /* 0x00008800ff0075a7 */ /* 0x0142a60008001104 */
[----:B------:R-:W-:Y:S05]  /*1fe0*/  BRA.U !UP0, `(.L_x_33) ;  /* 0x0000000108c47547 */ /* 0x000fea000b800000 */
[----:B------:R-:W-:Y:S01]  /*1ff0*/  UIADD3 UR29, UPT, UPT, UR46, UR13, URZ ;  /* 0x0000000d2e1d7290 */ /* 0x000fe2000fffe0ff */
[----:B------:R-:W-:-:S11]  /*2000*/  UMOV UR4, UR5 ;  /* 0x0000000500047c82 */ /* 0x000fd60008000000 */
.L_x_39:
[----:B------:R-:W-:Y:S01]  /*2010*/  ULEA UR17, UR4, UR6, 0x3 ;  /* 0x0000000604117291 */ /* 0x000fe2000f8e18ff */
[----:B--2---:R-:W-:Y:S01]  /*2020*/  @!P3 MOV R2, 0x3000 ;  /* 0x000030000002b802 */ /* 0x004fe20000000f00 */
[----:B--2-4-:R-:W-:Y:S10]  /*2030*/  @P0 BRA `(.L_x_34) ;  /* 0x00000000000c0947 */ /* 0x014ff40003800000 */
[----:B------:R-:W-:-:S04]  /*2040*/  SHF.L.U32 R3, R12, 0x1f, RZ ;  /* 0x0000001f0c037819 */ /* 0x000fc800000006ff */
[----:B------:R-:W2:Y:S02]  /*2050*/  SYNCS.PHASECHK.TRANS64.TRYWAIT P0, [UR17+0x88], R3 ;  /* 0x00008803ff0075a7 */ /* 0x000ea40008001111 */
[----:B--2---:R-:W-:Y:S05]  /*2060*/  @!P0 BRA `(.L_x_35) ;  /* 0x0000006000a48947 */ /* 0x004fea0003800000 */
.L_x_34:
[----:B------:R2:W-:Y:S01]  /*2070*/  @!P3 SYNCS.ARRIVE.TRANS64 RZ, [UR17], R2 ;  /* 0x00000002ffffb9a7 */ /* 0x0005e20008000011 */
[----:B------:R-:W-:-:S04]  /*2080*/  ULOP3.LUT UR5, UR26, 0x2, URZ, 0xfc, !UPT ;  /* 0x000000021a057892 */ /* 0x000fc8000f8efcff */
[----:B------:R-:W-:-:S09]  /*2090*/  UISETP.NE.AND UP0, UPT, UR5, 0x2, UPT ;  /* 0x000000020500788c */ /* 0x000fd2000bf05270 */
[----:B------:R-:W-:Y:S05]  /*20a0*/  BRA.U UP0, `(.L_x_36) ;  /* 0x0000000100047547 */ /* 0x000fea000b800000 */
[----:B------:R-:W-:Y:S05]  /*20b0*/  BPT.TRAP 0x1 ;  /* 0x000000040000795c */ /* 0x000fea0000300000 */
.L_x_36:
[----:B------:R-:W-:Y:S04]  /*20c0*/  BSSY.RECONVERGENT B0, `(.L_x_37) ;  /* 0x0000003000007945 */ /* 0x000fe80003800200 */
[----:B------:R-:W-:Y:S05]  /*20d0*/  @P2 BRA `(.L_x_38) ;  /* 0x0000000000042947 */ /* 0x000fea0003800000 */
[----:B------:R-:W-:Y:S05]  /*20e0*/  BPT.TRAP 0x1 ;  /* 0x000000040000795c */ /* 0x000fea0000300000 */
.L_x_38:
[----:B------:R-:W-:Y:S05]  /*20f0*/  BSYNC.RECONVERGENT B0 ;  /* 0x0000000000007941 */ /* 0x000fea0003800200 */
.L_x_37:
        /* <DEDUP_REMOVED lines=13> */
[----:B------:R-:W-:Y:S01]  /*21d0*/  ULEA UR8, UR4, UR27, 0xd ;  /* 0x0000001b04087291 */ /* 0x000fe2000f8e68ff */
[----:B------:R3:W4:Y:S01]  /*21e0*/  SYNCS.PHASECHK.TRANS64.TRYWAIT P0, [UR7+0x88], R0 ;  /* 0x00008800ff0075a7 */ /* 0x0007220008001107 */
[----:B------:R-:W-:-:S02]  /*21f0*/  UISETP.NE.AND UP0, UPT, UR13, UR29, UPT ;  /* 0x0000001d0d00728c */ /* 0x000fc4000bf05270 */
[----:B------:R-:W-:Y:S02]  /*2200*/  UIADD3 UR16, UPT, UPT, UR6, 0x4400, UR16 ;  /* 0x0000440006107890 */ /* 0x000fe4000fffe010 */
[----:B------:R-:W-:Y:S02]  /*2210*/  UIADD3.X UR23, UPT, UPT, URZ, UR31, URZ, UP1, !UPT ;  /* 0x0000001fff177290 */ /* 0x000fe40008ffe4ff */
        /* <DEDUP_REMOVED lines=8> */
[----:B------:R-:W-:Y:S01]  /*22a0*/  UMOV UR9, UR17 ;  /* 0x0000001100097c82 */ /* 0x000fe20008000000 */
[----:B------:R-:W-:Y:S01]  /*22b0*/  UMOV UR10, UR18 ;  /* 0x00000012000a7c82 */ /* 0x000fe20008000000 */
[----:B------:R-:W-:Y:S01]  /*22c0*/  UTMALDG.3D.MULTICAST [UR16], [UR22], UR7, desc[UR32] ;  /* 0x00002010160073b4 */ /* 0x000fe20008011807 */
[----:B------:R1:W-:Y:S02]  /*22d0*/  UTMALDG.3D.MULTICAST [UR8], [UR14], UR4, desc[UR32] ;  /* 0x000020080e0073b4 */ /* 0x0003e40008011804 */
[----:B-1----:R-:W-:Y:S01]  /*22e0*/  UMOV UR4, UR5 ;  /* 0x0000000500047c82 */ /* 0x002fe20008000000 */
[----:B---3--:R-:W-:Y:S05]  /*22f0*/  BRA.U UP0, `(.L_x_39) ;  /* 0xfffffffd00447547 */ /* 0x008fea000b83ffff */
.L_x_33:
[C---:B------:R-:W-:Y:S01]  /*2300*/  LEA R3, R11.reuse, UR6, 0x3 ;  /* 0x000000060b037c11 */ /* 0x040fe2000f8e18ff */
[----:B------:R-:W-:Y:S01]  /*2310*/  NOP ;  /* 0x0000000000007918 */ /* 0x000fe20000000000 */
[----:B-1----:R-:W-:Y:S02]  /*2320*/  SHF.L.U32 R0, R10, 0x1f, RZ ;  /* 0x0000001f0a007819 */ /* 0x002fe400000006ff */
[----:B------:R-:W-:Y:S02]  /*2330*/  LEA R4, R11, UR6, 0x4 ;  /* 0x000000060b047c11 */ /* 0x000fe4000f8e20ff */
[----:B--2-4-:R-:W1:Y:S02]  /*2340*/  SYNCS.PHASECHK.TRANS64.TRYWAIT P0, [R3+URZ+0x140], R0 ;  /* 0x00014000030075a7 */ /* 0x014e6400080011ff */
[----:B-1----:R-:W-:Y:S05]  /*2350*/  @!P0 BRA `(.L_x_40) ;  /* 0x0000006000008947 */ /* 0x002fea0003800000 */
.L_x_129:
[----:B------:R-:W2:Y:S01]  /*2360*/  LDS.128 R4, [R4+0x1d0] ;  /* 0x0001d00004047984 */ /* 0x000ea20000000c00 */
[----:B------:R-:W-:Y:S01]  /*2370*/  UISETP.GE.AND UP0, UPT, UR42, 0x1, UPT ;  /* 0x000000012a00788c */ /* 0x000fe2000bf06270 */
[----:B------:R-:W-:Y:S01]  /*2380*/  @!PT LDS RZ, [RZ] ;  /* 0x00000000fffff984 */ /* 0x000fe20000000800 */
[----:B------:R-:W-:Y:S01]  /*2390*/  @!PT LDS RZ, [RZ] ;  /* 0x00000000fffff984 */ /* 0x000fe20000000800 */
[----:B------:R-:W-:Y:S01]  /*23a0*/  @!PT LDS RZ, [RZ] ;  /* 0x00000000fffff984 */ /* 0x000fe20000000800 */
[----:B------:R-:W-:Y:S01]  /*23b0*/  @!PT LDS RZ, [RZ] ;  /* 0x00000000fffff984 */ /* 0x000fe20000000800 */
[----:B------:R3:W-:Y:S06]  /*23c0*/  MEMBAR.ALL.CTA ;  /* 0x0000000000007992 */ /* 0x0007ec0000008000 */
[----:B---3--:R-:W3:Y:S01]  /*23d0*/  FENCE.VIEW.ASYNC.S ;  /* 0x00000000000073c6 */ /* 0x008ee20000000000 */
[----:B--2---:R-:W-:-:S13]  /*23e0*/  LOP3.LUT P0, RZ, R6, 0x1, RZ, 0xc0, !PT ;  /* 0x0000000106ff7812 */ /* 0x004fda000780c0ff */
[----:B---3--:R-:W-:Y:S01]  /*23f0*/  VOTEU.ANY UP1, P0 ;  /* 0x0000000000ff7886 */ /* 0x008fe20000020100 */
[----:B------:R-:W-:-:S13]  /*2400*/  PLOP3.LUT P0, PT, PT, PT, UP1, 0x80, 0x8 ;  /* 0x000000000008781c */ /* 0x000fda0003f0f018 */
[----:B-1----:R-:W-:Y:S02]  /*2410*/  @P0 LOP3.LUT R0, R5, 0xffff, RZ, 0xc0, !PT ;  /* 0x0000ffff05000812 */ /* 0x002fe400078ec0ff */
[----:B------:R-:W-:Y:S02]  /*2420*/  @P0 MOV R2, R4 ;  /* 0x0000000400020202 */ /* 0x000fe40000000f00 */
[----:B------:R-:W-:Y:S01]  /*2430*/  @P0 R2UR UR7, R0 ;  /* 0x00000000000702ca */ /* 0x000fe200000e0000 */
[----:B------:R-:W-:Y:S01]  /*2440*/  VIADD R0, R3, 0x150 ;  /* 0x0000015003007836 */ /* 0x000fe20000000000 */
[----:B------:R-:W-:Y:S02]  /*2450*/  @P0 SHF.R.U32.HI R4, RZ, 0x10, R5 ;  /* 0x00000010ff040819 */ /* 0x000fe40000011605 */
[----:B------:R-:W-:Y:S02]  /*2460*/  @P0 R2UR UR8, R2 ;  /* 0x00000000020802ca */ /* 0x000fe400000e0000 */
[----:B------:R-:W-:-:S02]  /*2470*/  PRMT R0, RZ, 0x654, R0 ;  /* 0x00000654ff007816 */ /* 0x000fc40000000000 */
[----:B------:R-:W-:Y:S02]  /*2480*/  @P0 R2UR UR4, R4 ;  /* 0x00000000040402ca */ /* 0x000fe400000e0000 */
[----:B------:R1:W-:Y:S03]  /*2490*/  SYNCS.ARRIVE.TRANS64.RED.A1T0 RZ, [R0+URZ], RZ ;  /* 0x000000ff00ff79a7 */ /* 0x0003e600081004ff */
[----:B------:R-:W-:-:S04]  /*24a0*/  @UP1 UMOV UR37, UR7 ;  /* 0x0000000700251c82 */ /* 0x000fc80008000000 */
[----:B------:R-:W-:-:S04]  /*24b0*/  @UP1 UMOV UR38, UR8 ;  /* 0x0000000800261c82 */ /* 0x000fc80008000000 */
[----:B------:R-:W-:Y:S01]  /*24c0*/  @UP1 UMOV UR36, UR4 ;  /* 0x0000000400241c82 */ /* 0x000fe20008000000 */
[----:B------:R-:W-:Y:S05]  /*24d0*/  BRA.U !UP0, `(.L_x_41) ;  /* 0x0000000108d47547 */ /* 0x000fea000b800000 */
[----:B------:R-:W2:Y:S01]  /*24e0*/  LDCU.128 UR12, c[0x0][0xb10] ;  /* 0x00016200ff0c77ac */ /* 0x000ea20008000c00 */
[----:B------:R-:W3:Y:S01]  /*24f0*/  LDCU UR29, c[0x0][0xb20] ;  /* 0x00016400ff1d77ac */ /* 0x000ee20008000800 */
[----:B------:R-:W4:Y:S01]  /*2500*/  LDCU UR20, c[0x0][0xb0c] ;  /* 0x00016180ff1477ac */ /* 0x000f220008000800 */
[----:B------:R-:W1:Y:S01]  /*2510*/  LDCU.64 UR10, c[0x0][0xb28] ;  /* 0x00016500ff0a77ac */ /* 0x000e620008000a00 */
[----:B------:R-:W-:Y:S02]  /*2520*/  UISETP.NE.AND UP3, UPT, UR42, 0x1, UPT ;  /* 0x000000012a00788c */ /* 0x000fe4000bf65270 */
[----:B--2---:R-:W-:Y:S02]  /*2530*/  UIMAD.WIDE.U32 UR16, UR39, UR15, URZ ;  /* 0x0000000f271072a5 */ /* 0x004fe4000f8e00ff */
[----:B------:R-:W-:Y:S02]  /*2540*/  UIMAD.WIDE.U32 UR8, UR40, UR12, URZ ;  /* 0x0000000c280872a5 */ /* 0x000fe4000f8e00ff */
[----:B------:R-:W-:-:S02]  /*2550*/  UISETP.NE.AND UP0, UPT, UR14, 0x1, UPT ;  /* 0x000000010e00788c */ /* 0x000fc4000bf05270 */
[----:B------:R-:W-:Y:S01]  /*2560*/  UIMAD.WIDE.U32 UR22, UR37, UR15, URZ ;  /* 0x0000000f251672a5 */ /* 0x000fe2000f8e00ff */
[----:B------:R-:W-:Y:S02]  /*2570*/  UMOV UR16, UR17 ;  /* 0x0000001100107c82 */ /* 0x000fe40008000000 */
[----:B------:R-:W-:Y:S01]  /*2580*/  UMOV UR8, UR9 ;  /* 0x0000000900087c82 */ /* 0x000fe20008000000 */
[----:B---3--:R-:W-:Y:S02]  /*2590*/  USHF.R.U32.HI UR16, URZ, UR29, UR16 ;  /* 0x0000001dff107299 */ /* 0x008fe40008011610 */
[----:B----4-:R-:W-:Y:S02]  /*25a0*/  UISETP.NE.AND UP2, UPT, UR20, 0x1, UPT ;  /* 0x000000011400788c */ /* 0x010fe4000bf45270 */
[----:B------:R-:W-:Y:S02]  /*25b0*/  USHF.R.U32.HI UR8, URZ, UR13, UR8 ;  /* 0x0000000dff087299 */ /* 0x000fe40008011608 */
[----:B------:R-:W-:-:S02]  /*25c0*/  USEL UR7, UR39, UR16, !UP0 ;  /* 0x0000001027077287 */ /* 0x000fc4000c000000 */
[----:B------:R-:W-:Y:S02]  /*25d0*/  USEL UR8, UR40, UR8, !UP2 ;  /* 0x0000000828087287 */ /* 0x000fe4000d000000 */
[----:B-1----:R-:W-:Y:S01]  /*25e0*/  UIMAD.WIDE.U32 UR16, UR7, UR10, URZ ;  /* 0x0000000a071072a5 */ /* 0x002fe2000f8e00ff */
[----:B------:R-:W-:Y:S01]  /*25f0*/  UMOV UR4, UR23 ;  /* 0x0000001700047c82 */ /* 0x000fe20008000000 */
[----:B------:R-:W-:Y:S02]  /*2600*/  UIMAD.WIDE.U32 UR18, UR38, UR12, URZ ;  /* 0x0000000c261272a5 */ /* 0x000fe4000f8e00ff */
[----:B------:R-:W-:-:S03]  /*2610*/  UIMAD.WIDE.U32 UR22, UR8, UR10, URZ ;  /* 0x0000000a081672a5 */ /* 0x000fc6000f8e00ff */
[----:B------:R-:W-:Y:S01]  /*2620*/  UMOV UR16, UR17 ;  /* 0x0000001100107c82 */ /* 0x000fe20008000000 */
[----:B------:R-:W-:Y:S02]  /*2630*/  USHF.R.U32.HI UR4, URZ, UR29, UR4 ;  /* 0x0000001dff047299 */ /* 0x000fe40008011604 */
[----:B------:R-:W-:Y:S01]  /*2640*/  @UP3 USHF.R.U32.HI UR7, URZ, UR11, UR16 ;  /* 0x0000000bff073299 */ /* 0x000fe20008011610 */
[----:B------:R-:W-:Y:S01]  /*2650*/  UMOV UR18, UR19 ;  /* 0x0000001300127c82 */ /* 0x000fe20008000000 */
[----:B------:R-:W-:Y:S01]  /*2660*/  UMOV UR22, UR23 ;  /* 0x0000001700167c82 */ /* 0x000fe20008000000 */
[----:B------:R-:W-:Y:S02]  /*2670*/  USHF.R.U32.HI UR13, URZ, UR13, UR18 ;  /* 0x0000000dff0d7299 */ /* 0x000fe40008011612 */
[----:B------:R-:W-:Y:S02]  /*2680*/  USEL UR4, UR37, UR4, !UP0 ;  /* 0x0000000425047287 */ /* 0x000fe4000c000000 */
[----:B------:R-:W-:-:S02]  /*2690*/  @UP3 USHF.R.U32.HI UR8, URZ, UR11, UR22 ;  /* 0x0000000bff083299 */ /* 0x000fc40008011616 */
[----:B------:R-:W-:Y:S02]  /*26a0*/  UIMAD UR9, UR42, UR7, URZ ;  /* 0x000000072a0972a4 */ /* 0x000fe4000f8e02ff */
[----:B------:R-:W-:Y:S02]  /*26b0*/  USEL UR7, UR38, UR13, !UP2 ;  /* 0x0000000d26077287 */ /* 0x000fe4000d000000 */
[----:B------:R-:W-:Y:S02]  /*26c0*/  UIMAD UR12, UR42, UR8, URZ ;  /* 0x000000082a0c72a4 */ /* 0x000fe4000f8e02ff */
[----:B------:R-:W-:Y:S02]  /*26d0*/  UISETP.GE.AND UP0, UPT, UR4, UR9, UPT ;  /* 0x000000090400728c */ /* 0x000fe4000bf06270 */
[----:B------:R-:W-:Y:S02]  /*26e0*/  UIMAD.WIDE.U32 UR16, UR4, UR10, URZ ;  /* 0x0000000a041072a5 */ /* 0x000fe4000f8e00ff */
[----:B------:R-:W-:-:S02]  /*26f0*/  UISETP.GE.OR UP0, UPT, UR7, UR12, UP0 ;  /* 0x0000000c0700728c */ /* 0x000fc40008706670 */
        /* <DEDUP_REMOVED lines=19> */
.L_x_41:
[----:B------:R-:W2:Y:S02]  /*2830*/  LDCU UR4, c[0x0][0xb30] ;  /* 0x00016600ff0477ac */ /* 0x000ea40008000800 */
[----:B--2---:R-:W-:-:S09]  /*2840*/  UISETP.NE.AND UP0, UPT, UR4, 0x1, UPT ;  /* 0x000000010400788c */ /* 0x004fd2000bf05270 */
[----:B------:R-:W-:Y:S05]  /*2850*/  BRA.U UP0, `(.L_x_42) ;  /* 0x0000000100447547 */ /* 0x000fea000b800000 */
        /* <DEDUP_REMOVED lines=17> */
.L_x_42:
[----:B------:R-:W-:Y:S01]  /*2970*/  VIADD R11, R11, 0x1 ;  /* 0x000000010b0b7836 */ /* 0x000fe20000000000 */
[----:B------:R-:W-:Y:S01]  /*2980*/  R2UR UR4, R76 ;  /* 0x000000004c0472ca */ /* 0x000fe200000e0000 */
[----:B------:R-:W-:Y:S01]  /*2990*/  UIADD3 UR16, UPT, UPT, UR38, UR63, URZ ;  /* 0x0000003f26107290 */ /* 0x000fe2000fffe0ff */
[----:B------:R-:W-:Y:S02]  /*29a0*/  PLOP3.LUT P1, PT, PT, PT, PT, 0x80, 0x8 ;  /* 0x000000000008781c */ /* 0x000fe40003f2f070 */
[----:B------:R-:W-:-:S04]  /*29b0*/  ISETP.NE.AND P0, PT, R11, 0x2, PT ;  /* 0x000000020b00780c */ /* 0x000fc80003f05270 */
[----:B-1----:R-:W-:Y:S02]  /*29c0*/  SEL R0, RZ, 0x1, P0 ;  /* 0x00000001ff007807 */ /* 0x002fe40000000000 */
[----:B------:R-:W-:Y:S02]  /*29d0*/  SEL R11, R11, RZ, P0 ;  /* 0x000000ff0b0b7207 */ /* 0x000fe40000000000 */
[----:B------:R-:W-:Y:S01]  /*29e0*/  LOP3.LUT R10, R10, R0, RZ, 0x3c, !PT ;  /* 0x000000000a0a7212 */ /* 0x000fe200078e3cff */
[----:B------:R-:W-:Y:S01]  /*29f0*/  UIADD3 UR20, UPT, UPT, UR37, UR4, URZ ;  /* 0x0000000425147290 */ /* 0x000fe2000fffe0ff */
[----:B------:R-:W-:Y:S11]  /*2a00*/  BRA.U UP1, `(.L_x_43) ;  /* 0xfffffff101347547 */ /* 0x000ff6000b83ffff */
[----:B------:R-:W-:Y:S01]  /*2a10*/  UIADD3 UR7, UPT, UPT, UR6, 0x88, URZ ;  /* 0x0000008806077890 */ /* 0x000fe2000fffe0ff */
[----:B------:R-:W-:-:S03]  /*2a20*/  SHF.L.U32 R2, R12, 0x1f, RZ ;  /* 0x0000001f0c027819 */ /* 0x000fc600000006ff */
[----:B------:R-:W-:-:S09]  /*2a30*/  ULEA UR4, UR5, UR7, 0x3 ;  /* 0x0000000705047291 */ /* 0x000fd2000f8e18ff */
[----:B------:R-:W1:Y:S02]  /*2a40*/  SYNCS.PHASECHK.TRANS64.TRYWAIT P0, [UR4], R2 ;  /* 0x00000002ff0075a7 */ /* 0x000e640008001104 */
[----:B-1----:R-:W-:Y:S05]  /*2a50*/  @!P0 BRA `(.L_x_44) ;  /* 0x0000005800548947 */ /* 0x002fea0003800000 */
.L_x_131:
[----:B------:R-:W-:-:S04]  /*2a60*/  UIADD3 UR4, UPT, UPT, UR5, 0x1, URZ ;  /* 0x0000000105047890 */ /* 0x000fc8000fffe0ff */
[----:B------:R-:W-:-:S04]  /*2a70*/  UISETP.NE.AND UP0, UPT, UR4, 0x11, UPT ;  /* 0x000000110400788c */ /* 0x000fc8000bf05270 */
[----:B------:R-:W-:Y:S02]  /*2a80*/  USEL UR6, URZ, 0x1, UP0 ;  /* 0x00000001ff067887 */ /* 0x000fe40008000000 */
[----:B------:R-:W-:-:S04]  /*2a90*/  USEL UR4, UR4, URZ, UP0 ;  /* 0x000000ff04047287 */ /* 0x000fc80008000000 */
[----:B------:R-:W-:Y:S01]  /*2aa0*/  ULEA UR5, UR4, UR7, 0x3 ;  /* 0x0000000704057291 */ /* 0x000fe2000f8e18ff */
[----:B-1----:R-:W-:-:S04]  /*2ab0*/  LOP3.LUT R2, R12, UR6, RZ, 0x3c, !PT ;  /* 0x000000060c027c12 */ /* 0x002fc8000f8e3cff */
[----:B------:R-:W-:-:S04]  /*2ac0*/  SHF.L.U32 R3, R2, 0x1f, RZ ;  /* 0x0000001f02037819 */ /* 0x000fc800000006ff */
[----:B------:R-:W1:Y:S02]  /*2ad0*/  SYNCS.PHASECHK.TRANS64.TRYWAIT P0, [UR5], R3 ;  /* 0x00000003ff0075a7 */ /* 0x000e640008001105 */
[----:B-1----:R-:W-:Y:S05]  /*2ae0*/  @!P0 BRA `(.L_x_45) ;  /* 0x0000005800488947 */ /* 0x002fea0003800000 */
.L_x_133:
[----:B------:R-:W-:-:S04]  /*2af0*/  UIADD3 UR4, UPT, UPT, UR4, 0x1, URZ ;  /* 0x0000000104047890 */ /* 0x000fc8000fffe0ff */
[----:B------:R-:W-:-:S04]  /*2b00*/  UISETP.NE.AND UP0, UPT, UR4, 0x11, UPT ;  /* 0x000000110400788c */ /* 0x000fc8000bf05270 */
[----:B------:R-:W-:Y:S02]  /*2b10*/  USEL UR6, URZ, 0x1, UP0 ;  /* 0x00000001ff067887 */ /* 0x000fe40008000000 */
[----:B------:R-:W-:-:S04]  /*2b20*/  USEL UR4, UR4, URZ, UP0 ;  /* 0x000000ff04047287 */ /* 0x000fc80008000000 */
[----:B------:R-:W-:Y:S01]  /*2b30*/  ULEA UR5, UR4, UR7, 0x3 ;  /* 0x0000000704057291 */ /* 0x000fe2000f8e18ff */
[----:B------:R-:W-:-:S04]  /*2b40*/  LOP3.LUT R2, R2, UR6, RZ, 0x3c, !PT ;  /* 0x0000000602027c12 */ /* 0x000fc8000f8e3cff */
[----:B-1----:R-:W-:-:S04]  /*2b50*/  SHF.L.U32 R3, R2, 0x1f, RZ ;  /* 0x0000001f02037819 */ /* 0x002fc800000006ff */
[----:B------:R-:W1:Y:S02]  /*2b60*/  SYNCS.PHASECHK.TRANS64.TRYWAIT P0, [UR5], R3 ;  /* 0x00000003ff0075a7 */ /* 0x000e640008001105 */
[----:B-1----:R-:W-:Y:S05]  /*2b70*/  @!P0 BRA `(.L_x_46) ;  /* 0x00000058003c8947 */ /* 0x002fea0003800000 */
.L_x_135:
        /* <DEDUP_REMOVED lines=9> */
.L_x_137:
        /* <DEDUP_REMOVED lines=9> */
.L_x_139:
        /* <DEDUP_REMOVED lines=9> */
.L_x_141:
        /* <DEDUP_REMOVED lines=9> */
.L_x_143:
        /* <DEDUP_REMOVED lines=9> */
.L_x_145:
        /* <DEDUP_REMOVED lines=9> */
.L_x_147:
        /* <DEDUP_REMOVED lines=9> */
.L_x_149:
        /* <DEDUP_REMOVED lines=9> */
.L_x_151:
        /* <DEDUP_REMOVED lines=9> */
.L_x_153:
        /* <DEDUP_REMOVED lines=9> */
.L_x_155:
        /* <DEDUP_REMOVED lines=9> */
.L_x_157:
        /* <DEDUP_REMOVED lines=9> */
.L_x_159:
        /* <DEDUP_REMOVED lines=9> */
.L_x_161:
[----:B------:R-:W-:-:S04]  /*32d0*/  UIADD3 UR4, UPT, UPT, UR4, 0x1, URZ ;  /* 0x0000000104047890 */ /* 0x000fc8000fffe0ff */
[----:B------:R-:W-:-:S04]  /*32e0*/  UISETP.NE.AND UP0, UPT, UR4, 0x11, UPT ;  /* 0x000000110400788c */ /* 0x000fc8000bf05270 */
[----:B------:R-:W-:Y:S02]  /*32f0*/  USEL UR5, URZ, 0x1, UP0 ;  /* 0x00000001ff057887 */ /* 0x000fe40008000000 */
[----:B------:R-:W-:-:S04]  /*3300*/  USEL UR4, UR4, URZ, UP0 ;  /* 0x000000ff04047287 */ /* 0x000fc80008000000 */
[----:B------:R-:W-:Y:S01]  /*3310*/  ULEA UR4, UR4, UR7, 0x3 ;  /* 0x0000000704047291 */ /* 0x000fe2000f8e18ff */
[----:B------:R-:W-:-:S04]  /*3320*/  LOP3.LUT R2, R2, UR5, RZ, 0x3c, !PT ;  /* 0x0000000502027c12 */ /* 0x000fc8000f8e3cff */
[----:B------:R-:W-:Y:S01]  /*3330*/  SHF.L.U32 R2, R2, 0x1f, RZ ;  /* 0x0000001f02027819 */ /* 0x000fe200000006ff */
[----:B-1----:R-:W-:-:S07]  /*3340*/  IMAD.U32 R0, RZ, RZ, UR4 ;  /* 0x00000004ff007e24 */ /* 0x002fce000f8e00ff */
.L_x_60:
[----:B-1----:R1:W2:Y:S02]  /*3350*/  SYNCS.PHASECHK.TRANS64.TRYWAIT P0, [R0+URZ], R2 ;  /* 0x00000002000075a7 */ /* 0x0022a400080011ff */
[----:B--2---:R-:W-:Y:S05]  /*3360*/  @!P0 NANOSLEEP.SYNCS 0x989680 ;  /* 0x009896800000895d */ /* 0x004fea0003900000 */
[----:B------:R-:W2:Y:S02]  /*3370*/  @!P0 SYNCS.PHASECHK.TRANS64 P0, [R0+URZ], R2 ;  /* 0x00000002000085a7 */ /* 0x000ea400080010ff */
[----:B--2---:R-:W-:Y:S05]  /*3380*/  @P0 EXIT ;  /* 0x000000000000094d */ /* 0x004fea0003800000 */
[----:B------:R-:W-:Y:S05]  /*3390*/  BRA `(.L_x_60) ;  /* 0xfffffffc00ec7947 */ /* 0x000fea000383ffff */
.L_x_23:
[----:B------:R-:W-:-:S04]  /*33a0*/  UISETP.NE.AND UP0, UPT, UR45, URZ, UPT ;  /* 0x000000ff2d00728c */ /* 0x000fc8000bf05270 */
[----:B------:R-:W-:-:S09]  /*33b0*/  UISETP.NE.OR UP0, UPT, UR17, 0x1, UP0 ;  /* 0x000000011100788c */ /* 0x000fd20008705670 */
[----:B------:R-:W-:Y:S05]  /*33c0*/  BRA.U UP0, `(.L_x_61) ;  /* 0x0000000500487547 */ /* 0x000fea000b800000 */
[----:B------:R-:W-:Y:S01]  /*33d0*/  ISETP.GE.U32.AND P2, PT, R0, 0x4, PT ;  /* 0x000000040000780c */ /* 0x000fe20003f46070 */
[----:B------:R-:W-:Y:S01]  /*33e0*/  IMAD.MOV.U32 R12, RZ, RZ, 0x1 ;  /* 0x00000001ff0c7424 */ /* 0x000fe200078e00ff */
[----:B------:R-:W-:Y:S02]  /*33f0*/  CS2R R10, SRZ ;  /* 0x00000000000a7805 */ /* 0x000fe4000001ff00 */
[----:B------:R-:W-:Y:S01]  /*3400*/  CS2R R8, SRZ ;  /* 0x0000000000087805 */ /* 0x000fe2000001ff00 */
[----:B------:R-:W-:Y:S01]  /*3410*/  UMOV UR6, 0x400 ;  /* 0x0000040000067882 */ /* 0x000fe20000000000 */
[----:B------:R-:W-:Y:S01]  /*3420*/  UMOV UR5, URZ ;  /* 0x000000ff00057c82 */ /* 0x000fe20008000000 */
[----:B------:R-:W-:-:S12]  /*3430*/  ULEA UR6, UR45, UR6, 0x18 ;  /* 0x000000062d067291 */ /* 0x000fd8000f8ec0ff */
.L_x_65:
[----:B------:R-:W-:Y:S02]  /*3440*/  LEA R2, R8, UR6, 0x3 ;  /* 0x0000000608027c11 */ /* 0x000fe4000f8e18ff */
[----:B------:R-:W-:-:S03]  /*3450*/  SHF.L.U32 R4, R9, 0x1f, RZ ;  /* 0x0000001f09047819 */ /* 0x000fc600000006ff */
[----:B------:R-:W-:Y:S01]  /*3460*/  VIADD R5, R2, 0x1b0 ;  /* 0x000001b002057836 */ /* 0x000fe20000000000 */
[----:B------:R-:W2:Y:S02]  /*3470*/  SYNCS.PHASECHK.TRANS64.TRYWAIT P0, [R2+URZ+0x1a0], R4 ;  /* 0x0001a004020075a7 */ /* 0x000ea400080011ff */
[----:B--2---:R-:W-:Y:S05]  /*3480*/  @!P0 BRA `(.L_x_62) ;  /* 0x0000005400488947 */ /* 0x004fea0003800000 */
.L_x_162:
[----:B------:R-:W-:Y:S01]  /*3490*/  ULEA UR4, UR5, UR6, 0x3 ;  /* 0x0000000605047291 */ /* 0x000fe2000f8e18ff */
[----:B--2---:R-:W-:Y:S01]  /*34a0*/  PRMT R2, RZ, 0x654, R5 ;  /* 0x00000654ff027816 */ /* 0x004fe20000000005 */
[----:B------:R-:W-:Y:S01]  /*34b0*/  @!P2 IMAD.MOV.U32 R4, RZ, RZ, 0x10 ;  /* 0x00000010ff04a424 */ /* 0x000fe200078e00ff */
[----:B------:R-:W-:Y:S01]  /*34c0*/  SHF.L.U32 R5, R12, 0x1f, RZ ;  /* 0x0000001f0c057819 */ /* 0x000fe200000006ff */
[----:B------:R-:W-:Y:S01]  /*34d0*/  UIADD3 UR7, UPT, UPT, UR4, 0x140, URZ ;  /* 0x0000014004077890 */ /* 0x000fe2000fffe0ff */
[----:B------:R2:W-:Y:S05]  /*34e0*/  SYNCS.ARRIVE.TRANS64.RED.A1T0 RZ, [R2+URZ], RZ ;  /* 0x000000ff02ff79a7 */ /* 0x0005ea00081004ff */
[----:B------:R-:W-:Y:S01]  /*34f0*/  IMAD.U32 R6, RZ, RZ, UR7 ;  /* 0x00000007ff067e24 */ /* 0x000fe2000f8e00ff */
[----:B------:R-:W3:Y:S04]  /*3500*/  SYNCS.PHASECHK.TRANS64.TRYWAIT P0, [UR4+0x150], R5 ;  /* 0x00015005ff0075a7 */ /* 0x000ee80008001104 */
[----:B------:R-:W-:Y:S01]  /*3510*/  PRMT R6, R0, 0x654, R6 ;  /* 0x0000065400067816 */ /* 0x000fe20000000006 */
[----:B--23--:R-:W-:Y:S06]  /*3520*/  @!P0 BRA `(.L_x_63) ;  /* 0x0000005400348947 */ /* 0x00cfec0003800000 */
.L_x_164:
[----:B------:R-:W-:Y:S01]  /*3530*/  ULEA UR8, UR5, UR6, 0x4 ;  /* 0x0000000605087291 */ /* 0x000fe2000f8e20ff */
[----:B------:R-:W-:Y:S01]  /*3540*/  SEL R3, R6, R3, !P2 ;  /* 0x0000000306037207 */ /* 0x000fe20005000000 */
[----:B------:R-:W-:Y:S01]  /*3550*/  UIADD3 UR9, UPT, UPT, UR4, 0x140, URZ ;  /* 0x0000014004097890 */ /* 0x000fe2000fffe0ff */
[----:B--2---:R-:W-:Y:S01]  /*3560*/  LEA R2, R11, UR6, 0x3 ;  /* 0x000000060b027c11 */ /* 0x004fe2000f8e18ff */
[----:B------:R-:W-:Y:S01]  /*3570*/  UIADD3 UR8, UPT, UPT, UR8, 0x1d0, URZ ;  /* 0x000001d008087890 */ /* 0x000fe2000fffe0ff */
[----:B------:R2:W-:Y:S01]  /*3580*/  @!P2 SYNCS.ARRIVE.TRANS64.RED RZ, [R3+URZ], R4 ;  /* 0x0000000403ffa9a7 */ /* 0x0005e200080004ff */
[----:B------:R-:W-:Y:S01]  /*3590*/  UIADD3 UR4, UPT, UPT, UR5, 0x1, URZ ;  /* 0x0000000105047890 */ /* 0x000fe2000fffe0ff */
[----:B------:R-:W-:-:S03]  /*35a0*/  VIADD R8, R8, 0x1 ;  /* 0x0000000108087836 */ /* 0x000fc60000000000 */
[----:B------:R-:W-:Y:S02]  /*35b0*/  UISETP.NE.AND UP0, UPT, UR4, 0x2, UPT ;  /* 0x000000020400788c */ /* 0x000fe4000bf05270 */
[----:B------:R-:W-:Y:S01]  /*35c0*/  ISETP.NE.AND P0, PT, R8, 0x2, PT ;  /* 0x000000020800780c */ /* 0x000fe20003f05270 */
[----:B------:R-:W-:Y:S06]  /*35d0*/  UGETNEXTWORKID.BROADCAST [UR8], [UR9] ;  /* 0x00000000080073ca */ /* 0x000fec0008000100 */
[----:B------:R-:W-:Y:S02]  /*35e0*/  USEL UR7, URZ, 0x1, UP0 ;  /* 0x00000001ff077887 */ /* 0x000fe40008000000 */
[----:B------:R-:W-:-:S04]  /*35f0*/  USEL UR5, UR4, URZ, UP0 ;  /* 0x000000ff04057287 */ /* 0x000fc80008000000 */
[----:B------:R-:W-:Y:S02]  /*3600*/  LOP3.LUT R12, R12, UR7, RZ, 0x3c, !PT ;  /* 0x000000070c0c7c12 */ /* 0x000fe4000f8e3cff */
[----:B--2---:R-:W-:-:S04]  /*3610*/  SHF.L.U32 R4, R10, 0x1f, RZ ;  /* 0x0000001f0a047819 */ /* 0x004fc800000006ff */
[----:B------:R-:W2:Y:S02]  /*3620*/  SYNCS.PHASECHK.TRANS64.TRYWAIT P1, [R2+URZ+0x140], R4 ;  /* 0x00014004020075a7 */ /* 0x000ea400080211ff */
[----:B--2---:R-:W-:Y:S05]  /*3630*/  @!P1 BRA `(.L_x_64) ;  /* 0x0000005400089947 */ /* 0x004fea0003800000 */
.L_x_165:
[C---:B--2---:R-:W-:Y:S01]  /*3640*/  LEA R4, R11.reuse, UR6, 0x4 ;  /* 0x000000060b047c11 */ /* 0x044fe2000f8e20ff */
[----:B------:R-:W-:Y:S01]  /*3650*/  VIADD R2, R2, 0x150 ;  /* 0x0000015002027836 */ /* 0x000fe20000000000 */
[----:B------:R-:W-:Y:S01]  /*3660*/  SEL R8, R8, RZ, P0 ;  /* 0x000000ff08087207 */ /* 0x000fe20000000000 */
[----:B------:R-:W-:-:S03]  /*3670*/  VIADD R11, R11, 0x1 ;  /* 0x000000010b0b7836 */ /* 0x000fc60000000000 */
[----:B------:R-:W2:Y:S01]  /*3680*/  LDS.128 R4, [R4+0x1d0] ;  /* 0x0001d00004047984 */ /* 0x000ea20000000c00 */
[----:B------:R-:W-:Y:S02]  /*3690*/  PRMT R2, RZ, 0x654, R2 ;  /* 0x00000654ff027816 */ /* 0x000fe40000000002 */
[C---:B------:R-:W-:Y:S01]  /*36a0*/  ISETP.NE.AND P1, PT, R11.reuse, 0x2, PT ;  /* 0x000000020b00780c */ /* 0x040fe20003f25270 */
[----:B------:R-:W-:Y:S01]  /*36b0*/  @!PT LDS RZ, [RZ] ;  /* 0x00000000fffff984 */ /* 0x000fe20000000800 */
[----:B------:R-:W-:Y:S01]  /*36c0*/  @!PT LDS RZ, [RZ] ;  /* 0x00000000fffff984 */ /* 0x000fe20000000800 */
[----:B------:R-:W-:Y:S01]  /*36d0*/  @!PT LDS RZ, [RZ] ;  /* 0x00000000fffff984 */ /* 0x000fe20000000800 */
[----:B------:R-:W-:Y:S01]  /*36e0*/  @!PT LDS RZ, [RZ] ;  /* 0x00000000fffff984 */ /* 0x000fe20000000800 */
[----:B------:R3:W-:Y:S06]  /*36f0*/  MEMBAR.ALL.CTA ;  /* 0x0000000000007992 */ /* 0x0007ec0000008000 */
[----:B---3--:R-:W3:Y:S01]  /*3700*/  FENCE.VIEW.ASYNC.S ;  /* 0x00000000000073c6 */ /* 0x008ee20000000000 */
[----:B------:R-:W-:Y:S01]  /*3710*/  SEL R11, R11, RZ, P1 ;  /* 0x000000ff0b0b7207 */ /* 0x000fe20000800000 */
[----:B---3--:R3:W-:Y:S01]  /*3720*/  SYNCS.ARRIVE.TRANS64.RED.A1T0 RZ, [R2+URZ], RZ ;  /* 0x000000ff02ff79a7 */ /* 0x0087e200081004ff */
[----:B--2---:R-:W-:-:S02]  /*3730*/  LOP3.LUT P3, RZ, R6, 0x1, RZ, 0xc0, !PT ;  /* 0x0000000106ff7812 */ /* 0x004fc4000786c0ff */
[----:B------:R-:W-:-:S04]  /*3740*/  SEL R4, RZ, 0x1, P1 ;  /* 0x00000001ff047807 */ /* 0x000fc80000800000 */
[----:B------:R-:W-:Y:S02]  /*3750*/  LOP3.LUT R10, R10, R4, RZ, 0x3c, !PT ;  /* 0x000000040a0a7212 */ /* 0x000fe400078e3cff */
[----:B---3--:R-:W-:-:S04]  /*3760*/  SEL R2, RZ, 0x1, P0 ;  /* 0x00000001ff027807 */ /* 0x008fc80000000000 */
[----:B------:R-:W-:Y:S01]  /*3770*/  LOP3.LUT R9, R9, R2, RZ, 0x3c, !PT ;  /* 0x0000000209097212 */ /* 0x000fe200078e3cff */
[----:B------:R-:W-:Y:S06]  /*3780*/  @P3 BRA `(.L_x_65) ;  /* 0xfffffffc002c3947 */ /* 0x000fec000383ffff */
[----:B------:R-:W-:Y:S01]  /*3790*/  ULEA UR4, UR5, UR6, 0x3 ;  /* 0x0000000605047291 */ /* 0x000fe2000f8e18ff */
[----:B------:R-:W-:-:S08]  /*37a0*/  SHF.L.U32 R2, R12, 0x1f, RZ ;  /* 0x0000001f0c027819 */ /* 0x000fd000000006ff */
[----:B------:R-:W2:Y:S02]  /*37b0*/  SYNCS.PHASECHK.TRANS64 P0, [UR4+0x150], R2 ;  /* 0x00015002ff0075a7 */ /* 0x000ea40008001004 */
[----:B--2---:R-:W-:Y:S05]  /*37c0*/  @P0 BRA `(.L_x_66) ;  /* 0x0000000000080947 */ /* 0x004fea0003800000 */
[----:B------:R-:W2:Y:S02]  /*37d0*/  SYNCS.PHASECHK.TRANS64.TRYWAIT P0, [UR4+0x150], R2 ;  /* 0x00015002ff0075a7 */ /* 0x000ea40008001104 */
[----:B--2---:R-:W-:Y:S05]  /*37e0*/  @!P0 BRA `(.L_x_67) ;  /* 0x0000005000b08947 */ /* 0x004fea0003800000 */
.L_x_66:
[----:B------:R-:W-:-:S04]  /*37f0*/  UIADD3 UR7, UPT, UPT, UR5, 0x1, URZ ;  /* 0x0000000105077890 */ /* 0x000fc8000fffe0ff */
[----:B------:R-:W-:-:S04]  /*3800*/  UISETP.NE.AND UP0, UPT, UR7, 0x2, UPT ;  /* 0x000000020700788c */ /* 0x000fc8000bf05270 */
[----:B------:R-:W-:Y:S02]  /*3810*/  USEL UR8, URZ, 0x1, UP0 ;  /* 0x00000001ff087887 */ /* 0x000fe40008000000 */
[----:B------:R-:W-:-:S04]  /*3820*/  USEL UR7, UR7, URZ, UP0 ;  /* 0x000000ff07077287 */ /* 0x000fc80008000000 */
[----:B------:R-:W-:Y:S01]  /*3830*/  ULEA UR7, UR7, UR6, 0x3 ;  /* 0x0000000607077291 */ /* 0x000fe2000f8e18ff */
[----:B--2---:R-:W-:-:S04]  /*3840*/  LOP3.LUT R2, R12, UR8, RZ, 0x3c, !PT ;  /* 0x000000080c027c12 */ /* 0x004fc8000f8e3cff */
[----:B------:R-:W-:-:S04]  /*3850*/  SHF.L.U32 R0, R2, 0x1f, RZ ;  /* 0x0000001f02007819 */ /* 0x000fc800000006ff */
[----:B------:R-:W2:Y:S02]  /*3860*/  SYNCS.PHASECHK.TRANS64 P0, [UR7+0x150], R0 ;  /* 0x00015000ff0075a7 */ /* 0x000ea40008001007 */
[----:B-12---:R-:W-:Y:S05]  /*3870*/  @P0 EXIT ;  /* 0x000000000000094d */ /* 0x006fea0003800000 */
[----:B------:R-:W-:Y:S02]  /*3880*/  SHF.L.U32 R2, R2, 0x1f, RZ ;  /* 0x0000001f02027819 */ /* 0x000fe400000006ff */
[----:B------:R-:W-:-:S07]  /*3890*/  MOV R0, UR7 ;  /* 0x0000000700007c02 */ /* 0x000fce0008000f00 */
.L_x_68:
[----:B-1----:R1:W2:Y:S02]  /*38a0*/  SYNCS.PHASECHK.TRANS64.TRYWAIT P0, [R0+URZ+0x150], R2 ;  /* 0x00015002000075a7 */ /* 0x0022a400080011ff */
[----:B--2---:R-:W-:Y:S05]  /*38b0*/  @!P0 NANOSLEEP.SYNCS 0x989680 ;  /* 0x009896800000895d */ /* 0x004fea0003900000 */
[----:B------:R-:W2:Y:S02]  /*38c0*/  @!P0 SYNCS.PHASECHK.TRANS64 P0, [R0+URZ+0x150], R2 ;  /* 0x00015002000085a7 */ /* 0x000ea400080010ff */
[----:B--2---:R-:W-:Y:S05]  /*38d0*/  @P0 EXIT ;  /* 0x000000000000094d */ /* 0x004fea0003800000 */
[----:B------:R-:W-:Y:S05]  /*38e0*/  BRA `(.L_x_68) ;  /* 0xfffffffc00ec7947 */ /* 0x000fea000383ffff */
.L_x_61:
[----:B------:R-:W-:Y:S05]  /*38f0*/  BRA.U UP4, `(.L_x_69) ;  /* 0x0000000d049c7547 */ /* 0x000fea000b800000 */
[----:B------:R-:W-:Y:S01]  /*3900*/  UMOV UR4, 0x40 ;  /* 0x0000004000047882 */ /* 0x000fe20000000000 */
[----:B------:R-:W-:Y:S01]  /*3910*/  NOP ;  /* 0x0000000000007918 */ /* 0x000fe20000000000 */
[----:B------:R-:W-:Y:S01]  /*3920*/  ULEA UR5, UR45, UR4, 0x18 ;  /* 0x000000042d057291 */ /* 0x000fe2000f8ec0ff */
[----:B------:R-:W-:Y:S02]  /*3930*/  UMOV UR6, 0x400 ;  /* 0x0000040000067882 */ /* 0x000fe40000000000 */
[----:B------:R-:W-:-:S06]  /*3940*/  ULEA UR6, UR45, UR6, 0x18 ;  /* 0x000000062d067291 */ /* 0x000fcc000f8ec0ff */
[----:B------:R-:W2:Y:S02]  /*3950*/  LDS.U8 R0, [UR5+0x1c] ;  /* 0x00001c05ff007984 */ /* 0x000ea40008000000 */
[----:B--2---:R-:W-:-:S13]  /*3960*/  ISETP.NE.AND P0, PT, R0, RZ, PT ;  /* 0x000000ff0000720c */ /* 0x004fda0003f05270 */
[----:B------:R-:W-:Y:S05]  /*3970*/  @P0 BRA `(.L_x_70) ;  /* 0x0000000000580947 */ /* 0x000fea0003800000 */
[----:B------:R-:W-:-:S13]  /*3980*/  ELECT P0, URZ, PT ;  /* 0x0000000000ff782f */ /* 0x000fda0003800000 */
[----:B------:R-:W-:Y:S05]  /*3990*/  @!P0 BRA `(.L_x_71) ;  /* 0x0000000000608947 */ /* 0x000fea0003800000 */
[----:B------:R-:W-:Y:S01]  /*39a0*/  UMOV UR4, 0x10 ;  /* 0x0000001000047882 */ /* 0x000fe20000000000 */
[----:B------:R-:W-:Y:S01]  /*39b0*/  HFMA2 R0, -RZ, RZ, 0, 5.9604644775390625e-08 ;  /* 0x00000001ff007431 */ /* 0x000fe200000001ff */
[----:B------:R-:W-:-:S03]  /*39c0*/  MOV R3, 0xffff ;  /* 0x0000ffff00037802 */ /* 0x000fc60000000f00 */
[----:B------:R-:W-:Y:S04]  /*39d0*/  DEPBAR.LE SB2, 0x36 ;  /* 0x0000ad800000791a */ /* 0x000fe80000000000 */
[----:B------:R-:W2:Y:S02]  /*39e0*/  UTCATOMSWS.FIND_AND_SET.ALIGN UP0, UR4, UR4 ;  /* 0x00000004000475e3 */ /* 0x000ea40008000800 */
[----:B--2---:R-:W-:Y:S01]  /*39f0*/  MOV R4, UR4 ;  /* 0x0000000400047c02 */ /* 0x004fe20008000f00 */
[----:B------:R-:W-:Y:S06]  /*3a00*/  BRA.U UP0, `(.L_x_72) ;  /* 0x0000000100187547 */ /* 0x000fec000b800000 */
.L_x_73:
[----:B------:R-:W-:Y:S05]  /*3a10*/  NANOSLEEP 0x64 ;  /* 0x000000640000795d */ /* 0x000fea0003800000 */
[----:B------:R-:W-:-:S05]  /*3a20*/  UMOV UR4, 0x10 ;  /* 0x0000001000047882 */ /* 0x000fca0000000000 */
[----:B------:R-:W-:Y:S04]  /*3a30*/  DEPBAR.LE SB2, 0x36 ;  /* 0x0000ad800000791a */ /* 0x000fe80000000000 */
[----:B------:R-:W2:Y:S02]  /*3a40*/  UTCATOMSWS.FIND_AND_SET.ALIGN UP0, UR4, UR4 ;  /* 0x00000004000475e3 */ /* 0x000ea40008000800 */
[----:B--2---:R-:W-:Y:S01]  /*3a50*/  MOV R4, UR4 ;  /* 0x0000000400047c02 */ /* 0x004fe20008000f00 */
[----:B------:R-:W-:Y:S05]  /*3a60*/  BRA.U !UP0, `(.L_x_73) ;  /* 0xfffffffd08e87547 */ /* 0x000fea000b83ffff */
.L_x_72:
[-C--:B------:R-:W-:Y:S02]  /*3a70*/  SHF.L.U32 R3, R3, R4.reuse, RZ ;  /* 0x0000000403037219 */ /* 0x080fe400000006ff */
[----:B------:R-:W-:Y:S01]  /*3a80*/  SHF.L.U32 R0, R0, R4, RZ ;  /* 0x0000000400007219 */ /* 0x000fe200000006ff */
[----:B------:R-:W-:Y:S02]  /*3a90*/  IMAD.SHL.U32 R4, R4, 0x20, RZ ;  /* 0x0000002004047824 */ /* 0x000fe400078e00ff */
[----:B------:R2:W-:Y:S04]  /*3aa0*/  ATOMS.OR RZ, [UR5+0x14], R3 ;  /* 0x00001403ffff798c */ /* 0x0005e8000b000005 */
[----:B------:R2:W-:Y:S04]  /*3ab0*/  ATOMS.OR RZ, [UR5+0x18], R0 ;  /* 0x00001800ffff798c */ /* 0x0005e8000b000005 */
[----:B------:R2:W-:Y:S01]  /*3ac0*/  STS [UR6+0x1f0], R4 ;  /* 0x0001f004ff007988 */ /* 0x0005e20008000806 */
[----:B------:R-:W-:Y:S05]  /*3ad0*/  BRA `(.L_x_71) ;  /* 0x0000000000107947 */ /* 0x000fea0003800000 */
.L_x_70:
[----:B------:R-:W-:Y:S02]  /*3ae0*/  MOV R0, 0xffffffff ;  /* 0xffffffff00007802 */ /* 0x000fe40000000f00 */
[----:B------:R-:W-:-:S03]  /*3af0*/  MOV R4, 0x3b20 ;  /* 0x00003b2000047802 */ /* 0x000fc60000000f00 */
[----:B------:R2:W-:Y:S04]  /*3b00*/  STS [UR6+0x1f0], R0 ;  /* 0x0001f000ff007988 */ /* 0x0005e80008000806 */
[----:B-12--5:R-:W-:Y:S05]  /*3b10*/  CALL.REL.NOINC `($__internal_1_$__cuda_sm10x_tcgen05_guardrail_trap_phase_invalid_during_alloc) ;  /* 0x0000005400707944 */ /* 0x026fea0003c00000 */
.L_x_71:
[----:B------:R-:W-:Y:S05]  /*3b20*/  WARPSYNC.ALL ;  /* 0x0000000000007948 */ /* 0x000fea0003800000 */
[----:B------:R-:W3:Y:S01]  /*3b30*/  S2UR UR4, SR_CgaCtaId ;  /* 0x00000000000479c3 */ /* 0x000ee20000008800 */
[----:B------:R-:W-:Y:S01]  /*3b40*/  UMOV UR17, 0x400 ;  /* 0x0000040000117882 */ /* 0x000fe20000000000 */
[----:B------:R-:W-:-:S06]  /*3b50*/  NOP ;  /* 0x0000000000007918 */ /* 0x000fcc0000000000 */
[----:B------:R-:W-:Y:S06]  /*3b60*/  BAR.ARV 0x6, 0xa0 ;  /* 0x0182800000007b1d */ /* 0x000fec0000002000 */
[----:B------:R-:W4:Y:S01]  /*3b70*/  LDCU UR5, c[0x0][0x38c] ;  /* 0x00007180ff0577ac */ /* 0x000f220008000800 */
[----:B------:R-:W-:Y:S01]  /*3b80*/  LOP3.LUT R2, R2, 0xffff, RZ, 0xc0, !PT ;  /* 0x0000ffff02027812 */ /* 0x000fe200078ec0ff */
[----:B------:R-:W-:Y:S01]  /*3b90*/  IMAD.MOV.U32 R11, RZ, RZ, 0x1 ;  /* 0x00000001ff0b7424 */ /* 0x000fe200078e00ff */
[----:B------:R-:W-:Y:S01]  /*3ba0*/  CS2R R8, SRZ ;  /* 0x0000000000087805 */ /* 0x000fe2000001ff00 */
[----:B------:R-:W1:Y:S01]  /*3bb0*/  LDCU UR8, c[0x0][0x38c] ;  /* 0x00007180ff0877ac */ /* 0x000e620008000800 */
[----:B------:R-:W-:Y:S01]  /*3bc0*/  R2UR UR19, R2 ;  /* 0x00000000021372ca */ /* 0x000fe200000e0000 */
[----:B------:R-:W-:Y:S01]  /*3bd0*/  IMAD.MOV.U32 R10, RZ, RZ, RZ ;  /* 0x000000ffff0a7224 */ /* 0x000fe200078e00ff */
[----:B------:R-:W-:Y:S01]  /*3be0*/  UMOV UR22, URZ ;  /* 0x000000ff00167c82 */ /* 0x000fe20008000000 */
[----:B------:R-:W-:Y:S01]  /*3bf0*/  UMOV UR14, URZ ;  /* 0x000000ff000e7c82 */ /* 0x000fe20008000000 */
[----:B---3--:R-:W-:Y:S01]  /*3c00*/  ULEA UR17, UR4, UR17, 0x18 ;  /* 0x0000001104117291 */ /* 0x008fe2000f8ec0ff */
[----:B------:R-:W-:Y:S01]  /*3c10*/  UMOV UR26, 0x0 ;  /* 0x00000000001a7882 */ /* 0x000fe20000000000 */
[----:B------:R-:W-:-:S02]  /*3c20*/  UMOV UR27, 0x42004a0 ;  /* 0x042004a0001b7882 */ /* 0x000fc40000000000 */
[----:B------:R-:W-:Y:S02]  /*3c30*/  UIADD3 UR6, UPT, UPT, UR17, 0x4400, URZ ;  /* 0x0000440011067890 */ /* 0x000fe4000fffe0ff */
[----:B------:R-:W-:Y:S02]  /*3c40*/  UIADD3 UR7, UPT, UPT, UR17, 0x15400, URZ ;  /* 0x0001540011077890 */ /* 0x000fe4000fffe0ff */
[----:B----4-:R-:W-:Y:S01]  /*3c50*/  UIADD3 UR5, UPT, UPT, UR5, 0x3f, URZ ;  /* 0x0000003f05057890 */ /* 0x010fe2000fffe0ff */
[----:B--2---:R-:W2:Y:S01]  /*3c60*/  LDS R0, [UR17+0x1f0] ;  /* 0x0001f011ff007984 */ /* 0x004ea20008000800 */
[----:B------:R-:W-:Y:S02]  /*3c70*/  USHF.R.U32.HI UR6, URZ, 0x4, UR6 ;  /* 0x00000004ff067899 */ /* 0x000fe40008011606 */
[----:B------:R-:W-:Y:S02]  /*3c80*/  USHF.R.S32.HI UR4, URZ, 0x1f, UR5 ;  /* 0x0000001fff047899 */ /* 0x000fe40008011405 */
[----:B------:R-:W-:-:S02]  /*3c90*/  ULOP3.LUT UR6, UR6, 0x3fff, URZ, 0xc0, !UPT ;  /* 0x00003fff06067892 */ /* 0x000fc4000f8ec0ff */
[----:B------:R-:W-:Y:S02]  /*3ca0*/  ULEA.HI UR4, UR4, UR5, URZ, 0x6 ;  /* 0x0000000504047291 */ /* 0x000fe4000f8f30ff */
[----:B------:R-:W-:Y:S02]  /*3cb0*/  USHF.R.U32.HI UR5, URZ, 0x4, UR7 ;  /* 0x00000004ff057899 */ /* 0x000fe40008011607 */
[----:B------:R-:W-:Y:S02]  /*3cc0*/  USHF.R.S32.HI UR28, URZ, 0x6, UR4 ;  /* 0x00000006ff1c7899 */ /* 0x000fe40008011404 */
[----:B------:R-:W-:Y:S02]  /*3cd0*/  ULOP3.LUT UR5, UR5, 0x3fff, URZ, 0xc0, !UPT ;  /* 0x00003fff05057892 */ /* 0x000fe4000f8ec0ff */
[----:B------:R-:W-:Y:S02]  /*3ce0*/  UISETP.LT.AND UP0, UPT, UR28, 0x1, UPT ;  /* 0x000000011c00788c */ /* 0x000fe4000bf01270 */
[----:B------:R-:W-:-:S02]  /*3cf0*/  ULOP3.LUT UR20, UR6, 0x10000, URZ, 0xfc, !UPT ;  /* 0x0001000006147892 */ /* 0x000fc4000f8efcff */
[----:B------:R-:W-:Y:S02]  /*3d00*/  USEL UR29, UR28, 0x1, !UP0 ;  /* 0x000000011c1d7887 */ /* 0x000fe4000c000000 */
[----:B------:R-:W-:Y:S02]  /*3d10*/  ULOP3.LUT UR21, UR5, 0x10000, URZ, 0xfc, !UPT ;  /* 0x0001000005157892 */ /* 0x000fe4000f8efcff */
[----:B------:R-:W-:Y:S02]  /*3d20*/  UIADD3 UR29, UPT, UPT, -UR29, URZ, URZ ;  /* 0x000000ff1d1d7290 */ /* 0x000fe4000fffe1ff */
[----:B-1----:R-:W-:Y:S01]  /*3d30*/  UISETP.GE.AND UP4, UPT, UR8, 0x1, UPT ;  /* 0x000000010800788c */ /* 0x002fe2000bf86270 */
[----:B------:R-:W-:Y:S01]  /*3d40*/  UMOV UR24, 0x0 ;  /* 0x0000000000187882 */ /* 0x000fe20000000000 */
[----:B------:R-:W-:Y:S01]  /*3d50*/  UMOV UR25, 0x42004a0 ;  /* 0x042004a000197882 */ /* 0x000fe20000000000 */
[----:B--2---:R-:W-:-:S15]  /*3d60*/  R2UR UR30, R0 ;  /* 0x00000000001e72ca */ /* 0x004fde00000e0000 */
.L_x_80:
[----:B------:R-:W-:Y:S02]  /*3d70*/  LEA R0, R10, UR17, 0x3 ;  /* 0x000000110a007c11 */ /* 0x000fe4000f8e18ff */
[----:B------:R-:W-:Y:S02]  /*3d80*/  SHF.L.U32 R2, R9, 0x1f, RZ ;  /* 0x0000001f09027819 */ /* 0x000fe400000006ff */
[----:B------:R-:W-:Y:S01]  /*3d90*/  PLOP3.LUT P0, PT, PT, PT, UP4, 0x80, 0x8 ;  /* 0x000000000008781c */ /* 0x000fe20003f0f048 */
[----:B------:R-:W-:Y:S01]  /*3da0*/  VIADD R3, R0, 0x150 ;  /* 0x0000015000037836 */ /* 0x000fe20000000000 */
[----:B-1----:R-:W1:Y:S02]  /*3db0*/  SYNCS.PHASECHK.TRANS64.TRYWAIT P1, [R0+URZ+0x140], R2 ;  /* 0x00014002000075a7 */ /* 0x002e6400080211ff */
[----:B-1-3--:R-:W-:Y:S09]  /*3dc0*/  @!P1 BRA `(.L_x_74) ;  /* 0x0000004c00509947 */ /* 0x00aff20003800000 */
.L_x_167:
[----:B------:R-:W-:Y:S01]  /*3dd0*/  LEA R4, R10, UR17, 0x4 ;  /* 0x000000110a047c11 */ /* 0x000fe2000f8e20ff */
[----:B------:R-:W-:Y:S01]  /*3de0*/  @UP4 ULEA UR4, UR14, UR17, 0x3 ;  /* 0x000000110e044291 */ /* 0x000fe2000f8e18ff */
[----:B------:R-:W-:Y:S01]  /*3df0*/  PLOP3.LUT P2, PT, PT, PT, PT, 0x80, 0x8 ;  /* 0x000000000008781c */ /* 0x000fe20003f4f070 */
[----:B------:R-:W-:Y:S01]  /*3e00*/  ULEA UR23, UR22, UR17, 0x3 ;  /* 0x0000001116177291 */ /* 0x000fe2000f8e18ff */
[----:B------:R-:W-:Y:S02]  /*3e10*/  PRMT R3, RZ, 0x654, R3 ;  /* 0x00000654ff037816 */ /* 0x000fe40000000003 */
[----:B------:R-:W2:Y:S01]  /*3e20*/  LDS.128 R4, [R4+0x1d0] ;  /* 0x0001d00004047984 */ /* 0x000ea20000000c00 */
[----:B-1----:R-:W-:Y:S02]  /*3e30*/  @P0 SHF.L.U32 R2, R8, 0x1f, RZ ;  /* 0x0000001f08020819 */ /* 0x002fe400000006ff */
[----:B------:R-:W-:Y:S01]  /*3e40*/  SHF.L.U32 R0, R11, 0x1f, RZ ;  /* 0x0000001f0b007819 */ /* 0x000fe200000006ff */
[----:B------:R-:W-:Y:S01]  /*3e50*/  @!PT LDS RZ, [RZ] ;  /* 0x00000000fffff984 */ /* 0x000fe20000000800 */
[----:B------:R-:W-:Y:S01]  /*3e60*/  @!PT LDS RZ, [RZ] ;  /* 0x00000000fffff984 */ /* 0x000fe20000000800 */
[----:B------:R-:W-:Y:S01]  /*3e70*/  @!PT LDS RZ, [RZ] ;  /* 0x00000000fffff984 */ /* 0x000fe20000000800 */
[----:B------:R-:W-:Y:S01]  /*3e80*/  @!PT LDS RZ, [RZ] ;  /* 0x00000000fffff984 */ /* 0x000fe20000000800 */
[----:B------:R1:W-:Y:S06]  /*3e90*/  MEMBAR.ALL.CTA ;  /* 0x0000000000007992 */ /* 0x0003ec0000008000 */
[----:B-1----:R-:W1:Y:S02]  /*3ea0*/  FENCE.VIEW.ASYNC.S ;  /* 0x00000000000073c6 */ /* 0x002e640000000000 */
[----:B-1----:R1:W-:Y:S01]  /*3eb0*/  SYNCS.ARRIVE.TRANS64.RED.A1T0 RZ, [R3+URZ], RZ ;  /* 0x000000ff03ff79a7 */ /* 0x0023e200081004ff */
[----:B------:R1:W3:Y:S01]  /*3ec0*/  @P0 SYNCS.PHASECHK.TRANS64.TRYWAIT P2, [UR4], R2 ;  /* 0x00000002ff0005a7 */ /* 0x0002e20008041104 */
[----:B------:R-:W-:Y:S01]  /*3ed0*/  ULEA.HI UR4, UR22, UR22, URZ, 0x1 ;  /* 0x0000001616047291 */ /* 0x000fe2000f8f08ff */
[----:B--2---:R-:W-:-:S03]  /*3ee0*/  LOP3.LUT P1, RZ, R6, 0x1, RZ, 0xc0, !PT ;  /* 0x0000000106ff7812 */ /* 0x004fc6000782c0ff */
[----:B------:R-:W-:Y:S02]  /*3ef0*/  USHF.L.U32 UR18, UR4, 0x6, URZ ;  /* 0x0000000604127899 */ /* 0x000fe400080006ff */
[----:B------:R-:W-:Y:S02]  /*3f00*/  ULOP3.LUT UR4, UR4, 0xffe, URZ, 0xc0, !UPT ;  /* 0x00000ffe04047892 */ /* 0x000fe4000f8ec0ff */
[----:B------:R-:W-:Y:S02]  /*3f10*/  ULOP3.LUT UR18, UR18, 0xffffff80, URZ, 0xc0, !UPT ;  /* 0xffffff8012127892 */ /* 0x000fe4000f8ec0ff */
[----:B------:R-:W-:Y:S02]  /*3f20*/  UIADD3 UR4, UPT, UPT, -UR4, UR22, URZ ;  /* 0x0000001604047290 */ /* 0x000fe4000fffe1ff */
[----:B------:R-:W-:Y:S01]  /*3f30*/  UIADD3 UR18, UPT, UPT, UR30, UR18, URZ ;  /* 0x000000121e127290 */ /* 0x000fe2000fffe0ff */
[----:B------:R-:W2:Y:S03]  /*3f40*/  SYNCS.PHASECHK.TRANS64.TRYWAIT P0, [UR23+0x180], R0 ;  /* 0x00018000ff0075a7 */ /* 0x000ea60008001117 */
[----:B------:R-:W-:Y:S01]  /*3f50*/  ULEA UR18, UR4, UR18, 0x14 ;  /* 0x0000001204127291 */ /* 0x000fe2000f8ea0ff */
[----:B-123--:R-:W-:Y:S11]  /*3f60*/  @!P0 BRA `(.L_x_75) ;  /* 0x0000004800fc8947 */ /* 0x00eff60003800000 */
.L_x_169:
[----:B------:R-:W-:Y:S01]  /*3f70*/  IADD3 R10, PT, PT, R10, 0x1, RZ ;  /* 0x000000010a0a7810 */ /* 0x000fe20007ffe0ff */
[----:B------:R-:W-:Y:S06]  /*3f80*/  BRA.U !UP4, `(.L_x_76) ;  /* 0x000000010c987547 */ /* 0x000fec000b800000 */
[----:B------:R-:W-:Y:S01]  /*3f90*/  UPLOP3.LUT UP2, UPT, UPT, UPT, UPT, 0x40, 0x4 ;  /* 0x000000000004789c */ /* 0x000fe20003f4e870 */
[----:B------:R-:W-:Y:S01]  /*3fa0*/  UMOV UR16, UR29 ;  /* 0x0000001d00107c82 */ /* 0x000fe20008000000 */
[----:B------:R-:W-:Y:S01]  /*3fb0*/  UMOV UR15, UR28 ;  /* 0x0000001c000f7c82 */ /* 0x000fe20008000000 */
[----:B------:R-:W-:-:S08]  /*3fc0*/  UMOV UR6, UR14 ;  /* 0x0000000e00067c82 */ /* 0x000fd00008000000 */
.L_x_79:
[----:B------:R-:W-:Y:S02]  /*3fd0*/  UIADD3 UR16, UPT, UPT, UR16, 0x1, URZ ;  /* 0x0000000110107890 */ /* 0x000fe4000fffe0ff */
[----:B--2---:R-:W-:Y:S02]  /*3fe0*/  ULEA UR5, UR6, UR17, 0x3 ;  /* 0x0000001106057291 */ /* 0x004fe4000f8e18ff */
[----:B------:R-:W-:Y:S01]  /*3ff0*/  UISETP.NE.AND UP3, UPT, UR16, URZ, UPT ;  /* 0x000000ff1000728c */ /* 0x000fe2000bf65270 */
[----:B---3--:R-:W-:Y:S10]  /*4000*/  @P2 BRA `(.L_x_77) ;  /* 0x00000000000c2947 */ /* 0x008ff40003800000 */
[----:B-1----:R-:W-:Y:S04]  /*4010*/  SHF.L.U32 R2, R8, 0x1f, RZ ;  /* 0x0000001f08027819 */ /* 0x002fe800000006ff */
[----:B------:R-:W1:Y:S02]  /*4020*/  SYNCS.PHASECHK.TRANS64.TRYWAIT P0, [UR5], R2 ;  /* 0x00000002ff0075a7 */ /* 0x000e640008001105 */
[----:B-1----:R-:W-:Y:S05]  /*4030*/  @!P0 BRA `(.L_x_78) ;  /* 0x0000004800e08947 */ /* 0x002fea0003800000 */
.L_x_77:
[----:B------:R-:W-:Y:S01]  /*4040*/  UISETP.NE.AND UP0, UPT, UR15, 0x1, UPT ;  /* 0x000000010f00788c */ /* 0x000fe2000bf05270 */
[----:B------:R-:W-:Y:S01]  /*4050*/  PLOP3.LUT P2, PT, PT, PT, PT, 0x80, 0x8 ;  /* 0x000000000008781c */ /* 0x000fe20003f4f070 */
[----:B------:R-:W-:Y:S02]  /*4060*/  UIADD3 UR4, UPT, UPT, UR6, 0x1, URZ ;  /* 0x0000000106047890 */ /* 0x000fe4000fffe0ff */
[----:B------:R-:W-:Y:S02]  /*4070*/  ULEA UR12, UR6, UR21, 0x9 ;  /* 0x00000015060c7291 */ /* 0x000fe4000f8e48ff */
[----:B------:R-:W-:Y:S01]  /*4080*/  UISETP.NE.AND UP1, UPT, UR4, 0x11, UPT ;  /* 0x000000110400788c */ /* 0x000fe2000bf25270 */
[----:B------:R-:W-:Y:S01]  /*4090*/  PLOP3.LUT P0, PT, PT, PT, UP0, 0x80, 0x8 ;  /* 0x000000000008781c */ /* 0x000fe20003f0f008 */
[----:B------:R-:W-:Y:S02]  /*40a0*/  UIADD3 UR10, UPT, UPT, UR12, 0x2, URZ ;  /* 0x000000020c0a7890 */ /* 0x000fe4000fffe0ff */
[----:B------:R-:W-:Y:S02]  /*40b0*/  USEL UR7, URZ, 0x1, UP1 ;  /* 0x00000001ff077887 */ /* 0x000fe40008800000 */
[----:B------:R-:W-:Y:S02]  /*40c0*/  USEL UR14, UR4, URZ, UP1 ;  /* 0x000000ff040e7287 */ /* 0x000fe40008800000 */
[----:B------:R-:W-:Y:S02]  /*40d0*/  UIADD3 UR15, UPT, UPT, UR15, -0x1, URZ ;  /* 0xffffffff0f0f7890 */ /* 0x000fe4000fffe0ff */
[----:B------:R-:W-:Y:S01]  /*40e0*/  @UP0 ULEA UR4, UR14, UR17, 0x3 ;  /* 0x000000110e040291 */ /* 0x000fe2000f8e18ff */
[----:B------:R-:W-:Y:S01]  /*40f0*/  LOP3.LUT R8, R8, UR7, RZ, 0x3c, !PT ;  /* 0x0000000708087c12 */ /* 0x000fe2000f8e3cff */
[----:B------:R-:W-:Y:S01]  /*4100*/  UIADD3 UR7, UPT, UPT, UR5, 0x88, URZ ;  /* 0x0000008805077890 */ /* 0x000fe2000fffe0ff */
[----:B------:R-:W-:Y:S02]  /*4110*/  UMOV UR13, 0x80004020 ;  /* 0x80004020000d7882 */ /* 0x000fe40000000000 */
[----:B-1----:R-:W-:Y:S01]  /*4120*/  @P0 SHF.L.U32 R0, R8, 0x1f, RZ ;  /* 0x0000001f08000819 */ /* 0x002fe200000006ff */
[----:B------:R-:W-:Y:S01]  /*4130*/  UMOV UR5, 0x80004020 ;  /* 0x8000402000057882 */ /* 0x000fe20000000000 */
[----:B------:R-:W-:Y:S01]  /*4140*/  UMOV UR11, 0x80004020 ;  /* 0x80004020000b7882 */ /* 0x000fe20000000000 */
[----:B------:R-:W-:Y:S01]  /*4150*/  UMOV UR9, 0x80004020 ;  /* 0x8000402000097882 */ /* 0x000fe20000000000 */
[----:B------:R2:W3:Y:S01]  /*4160*/  @P0 SYNCS.PHASECHK.TRANS64.TRYWAIT P2, [UR4], R0 ;  /* 0x00000000ff0005a7 */ /* 0x0004e20008041104 */
[----:B------:R-:W-:Y:S03]  /*4170*/  ULEA UR4, UR6, UR20, 0x8 ;  /* 0x0000001406047291 */ /* 0x000fe6000f8e40ff */
[----:B------:R-:W-:Y:S01]  /*4180*/  UMOV UR6, UR14 ;  /* 0x0000000e00067c82 */ /* 0x000fe20008000000 */
[----:B------:R-:W-:Y:S05]  /*4190*/  UIADD3 UR8, UPT, UPT, UR4, 0x2, URZ ;  /* 0x0000000204087890 */ /* 0x000fea000fffe0ff */
[----:B------:R2:W-:Y:S01]  /*41a0*/  UTCIMMA gdesc[UR4], gdesc[UR12], tmem[UR18], tmem[UR26], idesc[UR27], UP2 ;  /* 0x00ff1a0c040075ea */ /* 0x0005e20009000112 */
[----:B------:R-:W-:Y:S03]  /*41b0*/  UPLOP3.LUT UP2, UPT, UPT, UPT, UPT, 0x80, 0x8 ;  /* 0x000000000008789c */ /* 0x000fe60003f4f070 */
[----:B------:R2:W-:Y:S01]  /*41c0*/  UTCIMMA gdesc[UR8], gdesc[UR10], tmem[UR18], tmem[UR24], idesc[UR25], UPT ;  /* 0x00ff180a080075ea */ /* 0x0005e2000b800112 */
[----:B------:R2:W-:Y:S01]  /*41d0*/  UTCBAR.MULTICAST [UR7], URZ, UR19 ;  /* 0x000000ff070073e9 */ /* 0x0005e20008000813 */
[----:B------:R-:W-:Y:S06]  /*41e0*/  BRA.U UP3, `(.L_x_79) ;  /* 0xfffffffd03787547 */ /* 0x000fec000b83ffff */
.L_x_76:
[----:B--2---:R-:W-:Y:S01]  /*41f0*/  UIADD3 UR4, UPT, UPT, UR22, 0x1, URZ ;  /* 0x0000000116047890 */ /* 0x004fe2000fffe0ff */
[C---:B------:R-:W-:Y:S01]  /*4200*/  ISETP.NE.AND P0, PT, R10.reuse, 0x2, PT ;  /* 0x000000020a00780c */ /* 0x040fe20003f05270 */
[----:B------:R-:W-:Y:S02]  /*4210*/  UIADD3 UR5, UPT, UPT, UR23, 0x160, URZ ;  /* 0x0000016017057890 */ /* 0x000fe4000fffe0ff */
[----:B------:R-:W-:Y:S01]  /*4220*/  UISETP.NE.AND UP0, UPT, UR4, 0x4, UPT ;  /* 0x000000040400788c */ /* 0x000fe2000bf05270 */
[----:B-1----:R-:W-:Y:S02]  /*4230*/  SEL R0, RZ, 0x1, P0 ;  /* 0x00000001ff007807 */ /* 0x002fe40000000000 */
[----:B------:R-:W-:Y:S01]  /*4240*/  SEL R10, R10, RZ, P0 ;  /* 0x000000ff0a0a7207 */ /* 0x000fe20000000000 */
[----:B------:R-:W-:Y:S01]  /*4250*/  USEL UR6, URZ, 0x1, UP0 ;  /* 0x00000001ff067887 */ /* 0x000fe20008000000 */
[----:B------:R-:W-:Y:S01]  /*4260*/  LOP3.LUT R9, R9, R0, RZ, 0x3c, !PT ;  /* 0x0000000009097212 */ /* 0x000fe200078e3cff */
[----:B------:R-:W-:Y:S01]  /*4270*/  USEL UR22, UR4, URZ, UP0 ;  /* 0x000000ff04167287 */ /* 0x000fe20008000000 */
[----:B------:R1:W-:Y:S03]  /*4280*/  UTCBAR [UR5], URZ ;  /* 0x000000ff050073e9 */ /* 0x0003e600080000ff */
[----:B------:R-:W-:Y:S01]  /*4290*/  LOP3.LUT R11, R11, UR6, RZ, 0x3c, !PT ;  /* 0x000000060b0b7c12 */ /* 0x000fe2000f8e3cff */
[----:B------:R-:W-:Y:S07]  /*42a0*/  @P1 BRA `(.L_x_80) ;  /* 0xfffffff800b01947 */ /* 0x000fee000383ffff */
[----:B------:R-:W2:Y:S01]  /*42b0*/  S2UR UR8, SR_CgaCtaId ;  /* 0x00000000000879c3 */ /* 0x000ea20000008800 */
[----:B------:R-:W-:Y:S01]  /*42c0*/  ELECT P0, URZ, PT ;  /* 0x0000000000ff782f */ /* 0x000fe20003800000 */
[----:B------:R-:W-:Y:S01]  /*42d0*/  IMAD.MOV.U32 R0, RZ, RZ, 0x1 ;  /* 0x00000001ff007424 */ /* 0x000fe200078e00ff */
[----:B------:R-:W-:Y:S01]  /*42e0*/  UIADD3 UR17, UPT, UPT, UR17, 0x180, URZ ;  /* 0x0000018011117890 */ /* 0x000fe2000fffe0ff */
[----:B------:R-:W-:Y:S01]  /*42f0*/  SHF.L.U32 R2, R11, 0x1f, RZ ;  /* 0x0000001f0b027819 */ /* 0x000fe200000006ff */
[----:B------:R-:W-:-:S03]  /*4300*/  UMOV UR4, 0x40 ;  /* 0x0000004000047882 */ /* 0x000fc60000000000 */
[----:B------:R-:W-:Y:S01]  /*4310*/  UVIRTCOUNT.DEALLOC.SMPOOL 0x80 ;  /* 0x000000800000784c */ /* 0x000fe20000000000 */
[----:B--2---:R-:W-:Y:S02]  /*4320*/  ULEA UR8, UR8, UR4, 0x18 ;  /* 0x0000000408087291 */ /* 0x004fe4000f8ec0ff */
[----:B------:R-:W-:-:S07]  /*4330*/  ULEA UR4, UR22, UR17, 0x3 ;  /* 0x0000001116047291 */ /* 0x000fce000f8e18ff */
[----:B------:R2:W-:Y:S02]  /*4340*/  @P0 STS.U8 [UR8+0x1c], R0 ;  /* 0x00001c00ff000988 */ /* 0x0005e40008000008 */
[----:B------:R-:W4:Y:S02]  /*4350*/  SYNCS.PHASECHK.TRANS64.TRYWAIT P0, [UR4], R2 ;  /* 0x00000002ff0075a7 */ /* 0x000f240008001104 */
[----:B--2-4-:R-:W-:Y:S05]  /*4360*/  @!P0 BRA `(.L_x_81) ;  /* 0x00000048002c8947 */ /* 0x014fea0003800000 */
.L_x_172:
[----:B------:R-:W-:-:S04]  /*4370*/  UIADD3 UR4, UPT, UPT, UR22, 0x1, URZ ;  /* 0x0000000116047890 */ /* 0x000fc8000fffe0ff */
[----:B------:R-:W-:-:S04]  /*4380*/  UISETP.NE.AND UP0, UPT, UR4, 0x4, UPT ;  /* 0x000000040400788c */ /* 0x000fc8000bf05270 */
[----:B------:R-:W-:Y:S02]  /*4390*/  USEL UR6, URZ, 0x1, UP0 ;  /* 0x00000001ff067887 */ /* 0x000fe40008000000 */
[----:B------:R-:W-:-:S04]  /*43a0*/  USEL UR4, UR4, URZ, UP0 ;  /* 0x000000ff04047287 */ /* 0x000fc80008000000 */
[----:B-1----:R-:W-:Y:S01]  /*43b0*/  ULEA UR5, UR4, UR17, 0x3 ;  /* 0x0000001104057291 */ /* 0x002fe2000f8e18ff */
[----:B--2---:R-:W-:-:S04]  /*43c0*/  LOP3.LUT R2, R11, UR6, RZ, 0x3c, !PT ;  /* 0x000000060b027c12 */ /* 0x004fc8000f8e3cff */
[----:B------:R-:W-:-:S04]  /*43d0*/  SHF.L.U32 R3, R2, 0x1f, RZ ;  /* 0x0000001f02037819 */ /* 0x000fc800000006ff */
[----:B------:R-:W1:Y:S02]  /*43e0*/  SYNCS.PHASECHK.TRANS64.TRYWAIT P0, [UR5], R3 ;  /* 0x00000003ff0075a7 */ /* 0x000e640008001105 */
[----:B-1----:R-:W-:Y:S05]  /*43f0*/  @!P0 BRA `(.L_x_82) ;  /* 0x0000004800208947 */ /* 0x002fea0003800000 */
.L_x_174:
        /* <DEDUP_REMOVED lines=9> */
.L_x_176:
[----:B------:R-:W-:-:S04]  /*4490*/  UIADD3 UR4, UPT, UPT, UR4, 0x1, URZ ;  /* 0x0000000104047890 */ /* 0x000fc8000fffe0ff */
[----:B------:R-:W-:-:S04]  /*44a0*/  UISETP.NE.AND UP0, UPT, UR4, 0x4, UPT ;  /* 0x000000040400788c */ /* 0x000fc8000bf05270 */
[----:B------:R-:W-:Y:S02]  /*44b0*/  USEL UR5, URZ, 0x1, UP0 ;  /* 0x00000001ff057887 */ /* 0x000fe40008000000 */
[----:B------:R-:W-:-:S04]  /*44c0*/  USEL UR4, UR4, URZ, UP0 ;  /* 0x000000ff04047287 */ /* 0x000fc80008000000 */
[----:B------:R-:W-:Y:S01]  /*44d0*/  ULEA UR4, UR4, UR17, 0x3 ;  /* 0x0000001104047291 */ /* 0x000fe2000f8e18ff */
[----:B------:R-:W-:-:S04]  /*44e0*/  LOP3.LUT R2, R2, UR5, RZ, 0x3c, !PT ;  /* 0x0000000502027c12 */ /* 0x000fc8000f8e3cff */
[----:B------:R-:W-:-:S04]  /*44f0*/  SHF.L.U32 R2, R2, 0x1f, RZ ;  /* 0x0000001f02027819 */ /* 0x000fc800000006ff */
[----:B------:R-:W2:Y:S02]  /*4500*/  SYNCS.PHASECHK.TRANS64.TRYWAIT P0, [UR4], R2 ;  /* 0x00000002ff0075a7 */ /* 0x000ea40008001104 */
[----:B--2---:R-:W-:Y:S05]  /*4510*/  @!P0 BRA `(.L_x_84) ;  /* 0x0000004800088947 */ /* 0x004fea0003800000 */
.L_x_178:
[----:B------:R-:W-:Y:S01]  /*4520*/  NOP ;  /* 0x0000000000007918 */ /* 0x000fe20000000000 */
[----:B-1----:R-:W1:Y:S01]  /*4530*/  LDS R0, [UR8+0x14] ;  /* 0x00001408ff007984 */ /* 0x002e620008000800 */
[----:B------:R-:W-:Y:S01]  /*4540*/  ULOP3.LUT UR4, UR30, 0xffff, URZ, 0xc0, !UPT ;  /* 0x0000ffff1e047892 */ /* 0x000fe2000f8ec0ff */
[----:B------:R-:W-:Y:S01]  /*4550*/  UMOV UR5, 0xffff ;  /* 0x0000ffff00057882 */ /* 0x000fe20000000000 */
[----:B------:R-:W-:Y:S02]  /*4560*/  UMOV UR6, 0x1 ;  /* 0x0000000100067882 */ /* 0x000fe40000000000 */
[----:B------:R-:W-:-:S04]  /*4570*/  USHF.R.U32.HI UR4, URZ, 0x5, UR4 ;  /* 0x00000005ff047899 */ /* 0x000fc80008011604 */
[----:B------:R-:W-:Y:S02]  /*4580*/  USHF.L.U32 UR5, UR5, UR4, URZ ;  /* 0x0000000405057299 */ /* 0x000fe400080006ff */
[----:B------:R-:W-:-:S04]  /*4590*/  USHF.L.U32 UR4, UR6, UR4, URZ ;  /* 0x0000000406047299 */ /* 0x000fc800080006ff */
[----:B-1----:R-:W-:-:S04]  /*45a0*/  LOP3.LUT R0, R0, UR5, RZ, 0xc0, !PT ;  /* 0x0000000500007c12 */ /* 0x002fc8000f8ec0ff */
[----:B------:R-:W-:-:S13]  /*45b0*/  ISETP.NE.AND P0, PT, R0, UR5, PT ;  /* 0x0000000500007c0c */ /* 0x000fda000bf05270 */
[----:B------:R-:W-:Y:S05]  /*45c0*/  @P0 BRA `(.L_x_85) ;  /* 0x0000000000580947 */ /* 0x000fea0003800000 */
[----:B------:R-:W1:Y:S02]  /*45d0*/  LDS R0, [UR8+0x18] ;  /* 0x00001808ff007984 */ /* 0x000e640008000800 */
[----:B-1----:R-:W-:-:S04]  /*45e0*/  LOP3.LUT R0, R0, UR4, RZ, 0xc0, !PT ;  /* 0x0000000400007c12 */ /* 0x002fc8000f8ec0ff */
[----:B------:R-:W-:-:S13]  /*45f0*/  ISETP.NE.AND P0, PT, R0, UR4, PT ;  /* 0x0000000400007c0c */ /* 0x000fda000bf05270 */
[----:B------:R-:W-:Y:S05]  /*4600*/  @P0 BRA `(.L_x_86) ;  /* 0x00000000003c0947 */ /* 0x000fea0003800000 */
[----:B------:R-:W1:Y:S01]  /*4610*/  S2R R2, SR_LANEID ;  /* 0x0000000000027919 */ /* 0x000e620000000000 */
[----:B------:R-:W-:-:S06]  /*4620*/  ULOP3.LUT UR5, URZ, UR5, URZ, 0x33, !UPT ;  /* 0x00000005ff057292 */ /* 0x000fcc000f8e33ff */
[----:B------:R-:W-:-:S04]  /*4630*/  IMAD.U32 R0, RZ, RZ, UR5 ;  /* 0x00000005ff007e24 */ /* 0x000fc8000f8e00ff */
[----:B------:R2:W4:Y:S02]  /*4640*/  REDUX UR7, R0 ;  /* 0x00000000000773c4 */ /* 0x0005240000000000 */
[----:B------:R1:W-:Y:S01]  /*4650*/  UTCATOMSWS.AND URZ, UR5 ;  /* 0x0000000500ff79e3 */ /* 0x0003e20008000000 */
[----:B--2---:R-:W-:Y:S01]  /*4660*/  LOP3.LUT R0, RZ, UR4, RZ, 0x33, !PT ;  /* 0x00000004ff007c12 */ /* 0x004fe2000f8e33ff */
[----:B------:R-:W-:Y:S02]  /*4670*/  VOTEU.ANY UR4, UPT, PT ;  /* 0x0000000000047886 */ /* 0x000fe400038e0100 */
[----:B------:R-:W-:Y:S02]  /*4680*/  UFLO.U32 UR4, UR4 ;  /* 0x00000004000472bd */ /* 0x000fe400080e0000 */
[----:B------:R-:W2:Y:S04]  /*4690*/  REDUX UR6, R0 ;  /* 0x00000000000673c4 */ /* 0x000ea80000000000 */
[----:B-1----:R-:W-:-:S02]  /*46a0*/  ISETP.EQ.U32.AND P0, PT, R2, UR4, PT ;  /* 0x0000000402007c0c */ /* 0x002fc4000bf02070 */
[----:B----4-:R-:W-:-:S11]  /*46b0*/  MOV R2, UR7 ;  /* 0x0000000700027c02 */ /* 0x010fd60008000f00 */
[----:B------:R1:W-:Y:S01]  /*46c0*/  @P0 ATOMS.AND RZ, [UR8+0x14], R2 ;  /* 0x00001402ffff098c */ /* 0x0003e2000a800008 */
[----:B--2---:R-:W-:-:S05]  /*46d0*/  IMAD.U32 R0, RZ, RZ, UR6 ;  /* 0x00000006ff007e24 */ /* 0x004fca000f8e00ff */
[----:B------:R1:W-:Y:S01]  /*46e0*/  @P0 ATOMS.AND RZ, [UR8+0x18], R0 ;  /* 0x00001800ffff098c */ /* 0x0003e2000a800008 */
[----:B------:R-:W-:Y:S05]  /*46f0*/  BRA `(.L_x_87) ;  /* 0x0000000000147947 */ /* 0x000fea0003800000 */
.L_x_86:
[----:B------:R-:W-:Y:S02]  /*4700*/  MOV R2, 0x4720 ;  /* 0x0000472000027802 */ /* 0x000fe40000000f00 */
[----:B---3-5:R-:W-:Y:S05]  /*4710*/  CALL.REL.NOINC `($__internal_0_$__cuda_sm10x_tcgen05_guardrail_trap_col_being_dealloced_not_returned_by_alloc) ;  /* 0x0000004800647944 */ /* 0x028fea0003c00000 */
[----:B------:R-:W-:Y:S05]  /*4720*/  BRA `(.L_x_87) ;  /* 0x0000000000087947 */ /* 0x000fea0003800000 */
.L_x_85:
[----:B------:R-:W-:Y:S02]  /*4730*/  MOV R2, 0x4750 ;  /* 0x0000475000027802 */ /* 0x000fe40000000f00 */
[----:B---3-5:R-:W-:Y:S05]  /*4740*/  CALL.REL.NOINC `($__internal_2_$__cuda_sm10x_tcgen05_guardrail_trap_unallocated_columns_being_dealloced) ;  /* 0x0000004800707944 */ /* 0x028fea0003c00000 */
.L_x_87:
[----:B------:R-:W-:Y:S01]  /*4750*/  NOP ;  /* 0x0000000000007918 */ /* 0x000fe20000000000 */
[----:B------:R-:W-:Y:S05]  /*4760*/  EXIT ;  /* 0x000000000000794d */ /* 0x000fea0003800000 */
.L_x_69:
[----:B------:R-:W-:-:S09]  /*4770*/  UISETP.NE.OR UP0, UPT, UR17, 0x3, !UP3 ;  /* 0x000000031100788c */ /* 0x000fd2000df05670 */
[----:B------:R-:W-:Y:S05]  /*4780*/  BRA.U UP0, `(.L_x_88) ;  /* 0x0000000d00807547 */ /* 0x000fea000b800000 */
[----:B------:R-:W2:Y:S01]  /*4790*/  LDCU UR32, c[0x0][0x370] ;  /* 0x00006e00ff2077ac */ /* 0x000ea20008000800 */
[----:B------:R-:W3:Y:S01]  /*47a0*/  LDC.64 R16, c[0x0][0x348] ;  /* 0x0000d200ff107b82 */ /* 0x000ee20000000a00 */
[----:B------:R-:W-:Y:S02]  /*47b0*/  HFMA2 R13, -RZ, RZ, 0, 0 ;  /* 0x00000000ff0d7431 */ /* 0x000fe400000001ff */
[----:B------:R-:W-:Y:S01]  /*47c0*/  IMAD.MOV.U32 R15, RZ, RZ, 0x1 ;  /* 0x00000001ff0f7424 */ /* 0x000fe200078e00ff */
[----:B------:R-:W2:Y:S01]  /*47d0*/  LDCU.128 UR28, c[0x0][0xb10] ;  /* 0x00016200ff1c77ac */ /* 0x000ea20008000c00 */
[----:B------:R-:W-:Y:S01]  /*47e0*/  IMAD.MOV.U32 R14, RZ, RZ, RZ ;  /* 0x000000ffff0e7224 */ /* 0x000fe200078e00ff */
[----:B------:R-:W-:Y:S01]  /*47f0*/  MOV R7, 0x1000 ;  /* 0x0000100000077802 */ /* 0x000fe20000000f00 */
[----:B------:R-:W4:Y:S01]  /*4800*/  LDCU UR27, c[0x0][0x374] ;  /* 0x00006e80ff1b77ac */ /* 0x000f220008000800 */
[----:B------:R-:W1:Y:S01]  /*4810*/  LDC.64 R2, c[0x0][0x888] ;  /* 0x00022200ff027b82 */ /* 0x000e620000000a00 */
[----:B------:R-:W4:Y:S01]  /*4820*/  LDCU UR15, c[0x0][0xb0c] ;  /* 0x00016180ff0f77ac */ /* 0x000f220008000800 */
[----:B------:R-:W3:Y:S06]  /*4830*/  LDCU UR38, c[0x0][0xb20] ;  /* 0x00016400ff2677ac */ /* 0x000eec0008000800 */
[----:B------:R-:W1:Y:S01]  /*4840*/  LDC.64 R4, c[0x0][0x890] ;  /* 0x00022400ff047b82 */ /* 0x000e620000000a00 */
[----:B------:R-:W3:Y:S01]  /*4850*/  LDCU UR4, c[0x0][0xb30] ;  /* 0x00016600ff0477ac */ /* 0x000ee20008000800 */
[----:B------:R-:W-:Y:S01]  /*4860*/  UMOV UR21, 0x400 ;  /* 0x0000040000157882 */ /* 0x000fe20000000000 */
[----:B--2---:R-:W-:-:S02]  /*4870*/  UIMAD.WIDE.U32 UR6, UR32, UR28, URZ ;  /* 0x0000001c200672a5 */ /* 0x004fc4000f8e00ff */
[----:B----4-:R-:W-:Y:S02]  /*4880*/  UIMAD.WIDE.U32 UR8, UR27, UR31, URZ ;  /* 0x0000001f1b0872a5 */ /* 0x010fe4000f8e00ff */
[----:B------:R-:W-:Y:S02]  /*4890*/  ULEA UR21, UR45, UR21, 0x18 ;  /* 0x000000152d157291 */ /* 0x000fe4000f8ec0ff */
[----:B------:R-:W-:Y:S02]  /*48a0*/  UPLOP3.LUT UP3, UPT, UPT, UPT, UPT, 0x40, 0x4 ;  /* 0x000000000004789c */ /* 0x000fe40003f6e870 */
[----:B------:R-:W-:Y:S01]  /*48b0*/  UIADD3 UR33, UPT, UPT, UR21, 0x118, URZ ;  /* 0x0000011815217890 */ /* 0x000fe2000fffe0ff */
[----:B------:R-:W-:Y:S01]  /*48c0*/  UMOV UR6, UR7 ;  /* 0x0000000700067c82 */ /* 0x000fe20008000000 */
[----:B------:R-:W-:Y:S01]  /*48d0*/  UMOV UR34, UR9 ;  /* 0x0000000900227c82 */ /* 0x000fe20008000000 */
[----:B------:R-:W-:Y:S02]  /*48e0*/  UISETP.GE.AND UP0, UPT, UR42, 0x1, UPT ;  /* 0x000000012a00788c */ /* 0x000fe4000bf06270 */
[----:B------:R-:W-:Y:S01]  /*48f0*/  UISETP.NE.AND UP4, UPT, UR42, 0x1, UPT ;  /* 0x000000012a00788c */ /* 0x000fe2000bf85270 */
[----:B------:R-:W2:Y:S01]  /*4900*/  LDCU.64 UR22, c[0x0][0xb28] ;  /* 0x00016500ff1677ac */ /* 0x000ea20008000a00 */
[----:B------:R-:W-:-:S02]  /*4910*/  UISETP.NE.AND UP6, UPT, UR15, 0x1, UPT ;  /* 0x000000010f00788c */ /* 0x000fc4000bfc5270 */
[----:B------:R-:W-:Y:S02]  /*4920*/  UISETP.NE.AND UP5, UPT, UR30, 0x1, UPT ;  /* 0x000000011e00788c */ /* 0x000fe4000bfa5270 */
[----:B------:R-:W-:Y:S02]  /*4930*/  UIADD3 UR17, UPT, UPT, UR21, 0x110, URZ ;  /* 0x0000011015117890 */ /* 0x000fe4000fffe0ff */
[----:B------:R-:W-:Y:S02]  /*4940*/  UPRMT UR33, UR45, 0x654, UR33 ;  /* 0x000006542d217896 */ /* 0x000fe40008000021 */
[----:B------:R-:W-:Y:S02]  /*4950*/  USHF.R.U32.HI UR35, URZ, UR29, UR6 ;  /* 0x0000001dff237299 */ /* 0x000fe40008011606 */
[----:B---3--:R-:W-:Y:S02]  /*4960*/  USHF.R.U32.HI UR34, URZ, UR38, UR34 ;  /* 0x00000026ff227299 */ /* 0x008fe40008011622 */
[----:B------:R-:W-:-:S11]  /*4970*/  UISETP.NE.AND UP2, UPT, UR4, 0x1, UPT ;  /* 0x000000010400788c */ /* 0x000fd6000bf45270 */
.L_x_97:
[C---:B------:R-:W-:Y:S02]  /*4980*/  LEA R12, R14.reuse, UR21, 0x3 ;  /* 0x000000150e0c7c11 */ /* 0x040fe4000f8e18ff */
[----:B------:R-:W-:Y:S02]  /*4990*/  SHF.L.U32 R0, R13, 0x1f, RZ ;  /* 0x0000001f0d007819 */ /* 0x000fe400000006ff */
[----:B------:R-:W-:Y:S02]  /*49a0*/  LEA R8, R14, UR21, 0x4 ;  /* 0x000000150e087c11 */ /* 0x000fe4000f8e20ff */
[----:B---3--:R-:W3:Y:S02]  /*49b0*/  SYNCS.PHASECHK.TRANS64.TRYWAIT P0, [R12+URZ+0x140], R0 ;  /* 0x000140000c0075a7 */ /* 0x008ee400080011ff */
[----:B---3--:R-:W-:Y:S05]  /*49c0*/  @!P0 BRA `(.L_x_89) ;  /* 0x0000004000f48947 */ /* 0x008fea0003800000 */
.L_x_179:
[----:B------:R-:W4:Y:S01]  /*49d0*/  LDS.128 R8, [R8+0x1d0] ;  /* 0x0001d00008087984 */ /* 0x000f220000000c00 */
[----:B------:R-:W-:Y:S01]  /*49e0*/  UISETP.GE.AND UP0, UPT, UR42, 0x1, UPT ;  /* 0x000000012a00788c */ /* 0x000fe2000bf06270 */
[----:B------:R-:W-:Y:S01]  /*49f0*/  @!PT LDS RZ, [RZ] ;  /* 0x00000000fffff984 */ /* 0x000fe20000000800 */
[----:B------:R-:W-:Y:S01]  /*4a00*/  @!PT LDS RZ, [RZ] ;  /* 0x00000000fffff984 */ /* 0x000fe20000000800 */
[----:B------:R-:W-:Y:S01]  /*4a10*/  @!PT LDS RZ, [RZ] ;  /* 0x00000000fffff984 */ /* 0x000fe20000000800 */
[----:B------:R-:W-:Y:S01]  /*4a20*/  @!PT LDS RZ, [RZ] ;  /* 0x00000000fffff984 */ /* 0x000fe20000000800 */
[----:B------:R1:W-:Y:S06]  /*4a30*/  MEMBAR.ALL.CTA ;  /* 0x0000000000007992 */ /* 0x0003ec0000008000 */
[----:B-1----:R-:W1:Y:S01]  /*4a40*/  FENCE.VIEW.ASYNC.S ;  /* 0x00000000000073c6 */ /* 0x002e620000000000 */
[----:B----4-:R-:W-:Y:S11]  /*4a50*/  LOP3.LUT P0, RZ, R10, 0x1, RZ, 0xc0, !PT ;  /* 0x000000010aff7812 */ /* 0x010ff6000780c0ff */
[----:B------:R-:W-:Y:S02]  /*4a60*/  @!UPT UIADD3 URZ, UPT, UPT, URZ, URZ, URZ ;  /* 0x000000fffffff290 */ /* 0x000fe4000fffe0ff */
[----:B-1----:R-:W-:Y:S01]  /*4a70*/  VOTEU.ANY UP1, P0 ;  /* 0x0000000000ff7886 */ /* 0x002fe20000020100 */
[----:B------:R-:W-:Y:S11]  /*4a80*/  PLOP3.LUT P0, PT, PT, PT, UP1, 0x80, 0x8 ;  /* 0x000000000008781c */ /* 0x000ff60003f0f018 */
[----:B------:R-:W-:Y:S02]  /*4a90*/  @!UPT UIADD3 URZ, UPT, UPT, URZ, URZ, URZ ;  /* 0x000000fffffff290 */ /* 0x000fe4000fffe0ff */
[----:B---3--:R-:W-:Y:S02]  /*4aa0*/  @P0 SHF.R.U32.HI R0, RZ, 0x10, R9 ;  /* 0x00000010ff000819 */ /* 0x008fe40000011609 */
[----:B------:R-:W-:Y:S02]  /*4ab0*/  @P0 MOV R6, R8 ;  /* 0x0000000800060202 */ /* 0x000fe40000000f00 */
[----:B------:R-:W-:Y:S01]  /*4ac0*/  @P0 R2UR UR4, R0 ;  /* 0x00000000000402ca */ /* 0x000fe200000e0000 */
[----:B------:R-:W-:Y:S01]  /*4ad0*/  VIADD R0, R12, 0x150 ;  /* 0x000001500c007836 */ /* 0x000fe20000000000 */
[----:B------:R-:W-:Y:S02]  /*4ae0*/  @P0 LOP3.LUT R8, R9, 0xffff, RZ, 0xc0, !PT ;  /* 0x0000ffff09080812 */ /* 0x000fe400078ec0ff */
[----:B------:R-:W-:Y:S02]  /*4af0*/  @P0 R2UR UR6, R6 ;  /* 0x00000000060602ca */ /* 0x000fe400000e0000 */
[----:B------:R-:W-:Y:S02]  /*4b00*/  PRMT R0, RZ, 0x654, R0 ;  /* 0x00000654ff007816 */ /* 0x000fe40000000000 */
[----:B------:R-:W-:Y:S02]  /*4b10*/  @P0 R2UR UR5, R8 ;  /* 0x00000000080502ca */ /* 0x000fe400000e0000 */
[----:B------:R1:W-:Y:S03]  /*4b20*/  SYNCS.ARRIVE.TRANS64.RED.A1T0 RZ, [R0+URZ], RZ ;  /* 0x000000ff00ff79a7 */ /* 0x0003e600081004ff */
[----:B------:R-:W-:Y:S04]  /*4b30*/  @UP1 UMOV UR26, UR4 ;  /* 0x00000004001a1c82 */ /* 0x000fe80008000000 */
[----:B------:R-:W-:Y:S04]  /*4b40*/  @UP1 UMOV UR14, UR6 ;  /* 0x00000006000e1c82 */ /* 0x000fe80008000000 */
[----:B------:R-:W-:Y:S01]  /*4b50*/  @UP1 UMOV UR13, UR5 ;  /* 0x00000005000d1c82 */ /* 0x000fe20008000000 */
[----:B------:R-:W-:Y:S05]  /*4b60*/  BRA.U !UP0, `(.L_x_90) ;  /* 0x0000000108a47547 */ /* 0x000fea000b800000 */
[----:B------:R-:W-:Y:S02]  /*4b70*/  UIMAD.WIDE.U32 UR8, UR13, UR31, URZ ;  /* 0x0000001f0d0872a5 */ /* 0x000fe4000f8e00ff */
[----:B------:R-:W-:Y:S02]  /*4b80*/  UIMAD.WIDE.U32 UR10, UR14, UR28, URZ ;  /* 0x0000001c0e0a72a5 */ /* 0x000fe4000f8e00ff */
[----:B------:R-:W-:Y:S02]  /*4b90*/  USEL UR4, UR27, UR34, !UP5 ;  /* 0x000000221b047287 */ /* 0x000fe4000e800000 */
[----:B------:R-:W-:Y:S02]  /*4ba0*/  USEL UR7, UR32, UR35, !UP6 ;  /* 0x0000002320077287 */ /* 0x000fe4000f000000 */
[----:B--2---:R-:W-:Y:S02]  /*4bb0*/  UIMAD.WIDE.U32 UR18, UR4, UR22, URZ ;  /* 0x00000016041272a5 */ /* 0x004fe4000f8e00ff */
[----:B------:R-:W-:Y:S01]  /*4bc0*/  UIMAD.WIDE.U32 UR24, UR7, UR22, URZ ;  /* 0x00000016071872a5 */ /* 0x000fe2000f8e00ff */
[----:B------:R-:W-:Y:S02]  /*4bd0*/  UMOV UR5, UR9 ;  /* 0x0000000900057c82 */ /* 0x000fe40008000000 */
[----:B------:R-:W-:Y:S03]  /*4be0*/  USHF.R.U32.HI UR6, URZ, UR38, UR5 ;  /* 0x00000026ff067299 */ /* 0x000fe60008011605 */
[----:B------:R-:W-:Y:S01]  /*4bf0*/  UMOV UR5, UR11 ;  /* 0x0000000b00057c82 */ /* 0x000fe20008000000 */
[----:B------:R-:W-:Y:S02]  /*4c00*/  USEL UR6, UR13, UR6, !UP5 ;  /* 0x000000060d067287 */ /* 0x000fe4000e800000 */
[----:B------:R-:W-:Y:S02]  /*4c10*/  USHF.R.U32.HI UR8, URZ, UR29, UR5 ;  /* 0x0000001dff087299 */ /* 0x000fe40008011605 */
[----:B------:R-:W-:Y:S01]  /*4c20*/  UIMAD.WIDE.U32 UR10, UR6, UR22, URZ ;  /* 0x00000016060a72a5 */ /* 0x000fe2000f8e00ff */
[----:B------:R-:W-:Y:S02]  /*4c30*/  UMOV UR5, UR19 ;  /* 0x0000001300057c82 */ /* 0x000fe40008000000 */
[----:B------:R-:W-:Y:S03]  /*4c40*/  @UP4 USHF.R.U32.HI UR4, URZ, UR23, UR5 ;  /* 0x00000017ff044299 */ /* 0x000fe60008011605 */
[----:B------:R-:W-:Y:S01]  /*4c50*/  UMOV UR5, UR25 ;  /* 0x0000001900057c82 */ /* 0x000fe20008000000 */
[----:B------:R-:W-:Y:S02]  /*4c60*/  UIMAD UR4, UR42, UR4, URZ ;  /* 0x000000042a0472a4 */ /* 0x000fe4000f8e02ff */
[----:B------:R-:W-:Y:S02]  /*4c70*/  @UP4 USHF.R.U32.HI UR7, URZ, UR23, UR5 ;  /* 0x00000017ff074299 */ /* 0x000fe40008011605 */
[----:B------:R-:W-:Y:S02]  /*4c80*/  USEL UR5, UR14, UR8, !UP6 ;  /* 0x000000080e057287 */ /* 0x000fe4000f000000 */
[----:B------:R-:W-:Y:S02]  /*4c90*/  UIMAD UR8, UR42, UR7, URZ ;  /* 0x000000072a0872a4 */ /* 0x000fe4000f8e02ff */
[----:B------:R-:W-:Y:S03]  /*4ca0*/  UISETP.GE.AND UP0, UPT, UR6, UR4, UPT ;  /* 0x000000040600728c */ /* 0x000fe6000bf06270 */
[----:B------:R-:W-:Y:S01]  /*4cb0*/  UMOV UR4, UR11 ;  /* 0x0000000b00047c82 */ /* 0x000fe20008000000 */
[----:B------:R-:W-:Y:S02]  /*4cc0*/  UISETP.GE.OR UP0, UPT, UR5, UR8, UP0 ;  /* 0x000000080500728c */ /* 0x000fe40008706670 */
[----:B------:R-:W-:Y:S02]  /*4cd0*/  USHF.R.U32.HI UR4, URZ, UR23, UR4 ;  /* 0x00000017ff047299 */ /* 0x000fe40008011604 */
[----:B------:R-:W-:Y:S02]  /*4ce0*/  UIMAD.WIDE.U32 UR8, UR5, UR22, URZ ;  /* 0x00000016050872a5 */ /* 0x000fe4000f8e00ff */
[----:B------:R-:W-:Y:S04]  /*4cf0*/  USEL UR10, UR6, UR4, !UP4 ;  /* 0x00000004060a7287 */ /* 0x000fe8000e000000 */
[----:B------:R-:W-:Y:S01]  /*4d00*/  UIADD3 UR11, UPT, UPT, -UR10, URZ, URZ ;  /* 0x000000ff0a0b7290 */ /* 0x000fe2000fffe1ff */
[----:B------:R-:W-:Y:S02]  /*4d10*/  @!UP0 UMOV UR4, UR9 ;  /* 0x0000000900048c82 */ /* 0x000fe40008000000 */
[----:B------:R-:W-:Y:S02]  /*4d20*/  @!UP0 USHF.R.U32.HI UR4, URZ, UR23, UR4 ;  /* 0x00000017ff048299 */ /* 0x000fe40008011604 */
[----:B------:R-:W-:Y:S02]  /*4d30*/  UIMAD UR8, UR42, UR11, UR6 ;  /* 0x0000000b2a0872a4 */ /* 0x000fe4000f8e0206 */
[----:B------:R-:W-:Y:S04]  /*4d40*/  @!UP0 USEL UR4, UR5, UR4, !UP4 ;  /* 0x0000000405048287 */ /* 0x000fe8000e000000 */
[----:B------:R-:W-:Y:S02]  /*4d50*/  @!UP0 UIMAD UR8, UR7, UR8, UR4 ;  /* 0x00000008070882a4 */ /* 0x000fe4000f8e0204 */
[----:B------:R-:W-:Y:S02]  /*4d60*/  @!UP0 UIADD3 UR9, UPT, UPT, UR10, -UR4, URZ ;  /* 0x800000040a098290 */ /* 0x000fe4000fffe0ff */
[----:B------:R-:W-:Y:S02]  /*4d70*/  UIADD3 UR4, UPT, UPT, -UR5, URZ, URZ ;  /* 0x000000ff05047290 */ /* 0x000fe4000fffe1ff */
[----:B------:R-:W-:Y:S02]  /*4d80*/  UIADD3 UR7, UPT, UPT, -UR6, URZ, URZ ;  /* 0x000000ff06077290 */ /* 0x000fe4000fffe1ff */
[----:B------:R-:W-:Y:S02]  /*4d90*/  @!UP0 UIMAD UR6, UR9, UR42, UR5 ;  /* 0x0000002a090682a4 */ /* 0x000fe4000f8e0205 */
[----:B------:R-:W-:Y:S02]  /*4da0*/  UIMAD UR14, UR15, UR4, UR14 ;  /* 0x000000040f0e72a4 */ /* 0x000fe4000f8e020e */
[----:B------:R-:W-:Y:S01]  /*4db0*/  UIMAD UR13, UR30, UR7, UR13 ;  /* 0x000000071e0d72a4 */ /* 0x000fe2000f8e020d */
[----:B------:R-:W-:Y:S02]  /*4dc0*/  @!UP0 UMOV UR5, UR8 ;  /* 0x0000000800058c82 */ /* 0x000fe40008000000 */
[----:B------:R-:W-:Y:S02]  /*4dd0*/  UIMAD UR14, UR5, UR15, UR14 ;  /* 0x0000000f050e72a4 */ /* 0x000fe4000f8e020e */
[----:B------:R-:W-:Y:S11]  /*4de0*/  UIMAD UR13, UR6, UR30, UR13 ;  /* 0x0000001e060d72a4 */ /* 0x000ff6000f8e020d */
[----:B------:R-:W-:Y:S01]  /*4df0*/  @!UPT UIADD3 URZ, UPT, UPT, URZ, URZ, URZ ;  /* 0x000000fffffff290 */ /* 0x000fe2000fffe0ff */
.L_x_90:
[----:B------:R-:W3:Y:S01]  /*4e00*/  @!UP2 LDCU.128 UR8, c[0x0][0xb10] ;  /* 0x00016200ff08a7ac */ /* 0x000ee20008000c00 */
[C---:B------:R-:W-:Y:S02]  /*4e10*/  ISETP.NE.U32.AND P1, PT, R4.reuse, RZ, PT ;  /* 0x000000ff0400720c */ /* 0x040fe40003f25070 */
[----:B------:R-:W-:Y:S02]  /*4e20*/  ISETP.NE.U32.AND P0, PT, R4, RZ, PT ;  /* 0x000000ff0400720c */ /* 0x000fe40003f05070 */
[C---:B------:R-:W-:Y:S02]  /*4e30*/  ISETP.NE.AND.EX P1, PT, R5.reuse, RZ, PT, P1 ;  /* 0x000000ff0500720c */ /* 0x040fe40003f25310 */
[----:B------:R-:W-:Y:S01]  /*4e40*/  ISETP.NE.AND.EX P0, PT, R5, RZ, PT, P0 ;  /* 0x000000ff0500720c */ /* 0x000fe20003f05300 */
[----:B------:R-:W4:Y:S01]  /*4e50*/  @!UP2 LDCU UR5, c[0x0][0xb0c] ;  /* 0x00016180ff05a7ac */ /* 0x000f220008000800 */
[----:B------:R-:W-:Y:S01]  /*4e60*/  SHF.L.U32 R9, R15, 0x1f, RZ ;  /* 0x0000001f0f097819 */ /* 0x000fe200000006ff */
[----:B------:R-:W-:Y:S02]  /*4e70*/  USHF.L.U32 UR19, UR16, 0x6, URZ ;  /* 0x0000000610137899 */ /* 0x000fe400080006ff */
[----:B------:R-:W-:Y:S02]  /*4e80*/  USHF.L.U32 UR18, UR20, 0x7, URZ ;  /* 0x0000000714127899 */ /* 0x000fe400080006ff */
[----:B---3--:R-:W-:Y:S07]  /*4e90*/  UIMAD.WIDE.U32 UR6, UR14, UR8, URZ ;  /* 0x000000080e0672a5 */ /* 0x008fee000f8e00ff */
[----:B------:R-:W-:Y:S01]  /*4ea0*/  @!UP2 UMOV UR4, UR7 ;  /* 0x000000070004ac82 */ /* 0x000fe20008000000 */
[----:B----4-:R-:W-:Y:S02]  /*4eb0*/  @!UP2 UISETP.NE.AND UP0, UPT, UR5, 0x1, UPT ;  /* 0x000000010500a88c */ /* 0x010fe4000bf05270 */
[----:B------:R-:W-:Y:S02]  /*4ec0*/  @!UP2 USHF.R.U32.HI UR4, URZ, UR9, UR4 ;  /* 0x00000009ff04a299 */ /* 0x000fe40008011604 */
[----:B------:R-:W-:Y:S02]  /*4ed0*/  UIMAD.WIDE.U32 UR6, UR13, UR11, URZ ;  /* 0x0000000b0d0672a5 */ /* 0x000fe4000f8e00ff */
[----:B------:R-:W-:Y:S02]  /*4ee0*/  @!UP2 USEL UR8, UR14, UR4, !UP0 ;  /* 0x000000040e08a287 */ /* 0x000fe4000c000000 */
[----:B------:R-:W-:Y:S03]  /*4ef0*/  @!UP2 UISETP.NE.AND UP0, UPT, UR10, 0x1, UPT ;  /* 0x000000010a00a88c */ /* 0x000fe6000bf05270 */
[----:B------:R-:W-:Y:S02]  /*4f00*/  @!UP2 UMOV UR6, UR7 ;  /* 0x000000070006ac82 */ /* 0x000fe40008000000 */
[----:B------:R-:W3:Y:S02]  /*4f10*/  @!UP2 LDCU UR4, c[0x0][0xb20] ;  /* 0x00016400ff04a7ac */ /* 0x000ee40008000800 */
[----:B---3--:R-:W-:Y:S04]  /*4f20*/  @!UP2 USHF.R.U32.HI UR6, URZ, UR4, UR6 ;  /* 0x00000004ff06a299 */ /* 0x008fe80008011606 */
[----:B------:R-:W-:Y:S04]  /*4f30*/  @!UP2 USEL UR6, UR13, UR6, !UP0 ;  /* 0x000000060d06a287 */ /* 0x000fe8000c000000 */
[----:B------:R-:W-:Y:S02]  /*4f40*/  @!UP2 UIADD3 UR4, UPT, UPT, -UR8, UR6, URZ ;  /* 0x000000060804a290 */ /* 0x000fe4000fffe1ff */
[----:B------:R-:W-:Y:S02]  /*4f50*/  @!UP2 UIADD3 UR6, UPT, UPT, UR8, -UR6, URZ ;  /* 0x800000060806a290 */ /* 0x000fe4000fffe0ff */
[----:B------:R-:W-:Y:S02]  /*4f60*/  @!UP2 UIMAD UR14, UR4, UR5, UR14 ;  /* 0x00000005040ea2a4 */ /* 0x000fe4000f8e020e */
[----:B------:R-:W-:Y:S01]  /*4f70*/  @!UP2 UIMAD UR13, UR6, UR10, UR13 ;  /* 0x0000000a060da2a4 */ /* 0x000fe2000f8e020d */
[----:B------:R-:W-:Y:S11]  /*4f80*/  BRA.U UP3, `(.L_x_91) ;  /* 0x0000000103107547 */ /* 0x000ff6000b800000 */
[----:B------:R-:W-:Y:S04]  /*4f90*/  MOV R6, UR37 ;  /* 0x0000002500067c02 */ /* 0x000fe80008000f00 */
[----:B------:R-:W-:Y:S04]  /*4fa0*/  SHF.L.U32 R6, R6, 0x1f, RZ ;  /* 0x0000001f06067819 */ /* 0x000fe800000006ff */
[----:B------:R-:W3:Y:S02]  /*4fb0*/  SYNCS.PHASECHK.TRANS64.TRYWAIT P2, [UR21+0x138], R6 ;  /* 0x00013806ff0075a7 */ /* 0x000ee40008041115 */
[----:B---3--:R-:W-:Y:S05]  /*4fc0*/  @!P2 BRA `(.L_x_92) ;  /* 0x0000003c0088a947 */ /* 0x008fea0003800000 */
.L_x_91:
[----:B------:R-:W-:Y:S05]  /*4fd0*/  @!P1 BRA `(.L_x_93) ;  /* 0x0000000000309947 */ /* 0x000fea0003800000 */
[----:B------:R-:W-:Y:S01]  /*4fe0*/  ISETP.NE.U32.AND P1, PT, R2, RZ, PT ;  /* 0x000000ff0200720c */ /* 0x000fe20003f25070 */
[----:B------:R-:W3:Y:S01]  /*4ff0*/  LDCU.64 UR4, c[0x0][0x358] ;  /* 0x00006b00ff0477ac */ /* 0x000ee20008000a00 */
[----:B------:R-:W-:Y:S02]  /*5000*/  IMAD.MOV.U32 R74, RZ, RZ, 0x1 ;  /* 0x00000001ff4a7424 */ /* 0x000fe400078e00ff */
[----:B------:R-:W-:Y:S11]  /*5010*/  ISETP.NE.AND.EX P1, PT, R3, RZ, PT, P1 ;  /* 0x000000ff0300720c */ /* 0x000ff60003f25310 */
[----:B------:R-:W-:Y:S02]  /*5020*/  @!UPT UIADD3 URZ, UPT, UPT, URZ, URZ, URZ ;  /* 0x000000fffffff290 */ /* 0x000fe4000fffe0ff */
[----:B------:R-:W4:Y:S01]  /*5030*/  @P1 LDC.64 R10, c[0x0][0x888] ;  /* 0x00022200ff0a1b82 */ /* 0x000f220000000a00 */
[----:B-1----:R-:W-:Y:S04]  /*5040*/  @P1 IMAD R0, R4, UR36, RZ ;  /* 0x0000002404001c24 */ /* 0x002fe8000f8e02ff */
[----:B----4-:R-:W-:Y:S04]  /*5050*/  @P1 IMAD.WIDE R10, R0, 0x4, R10 ;  /* 0x00000004000a1825 */ /* 0x010fe800078e020a */
[----:B------:R-:W-:Y:S01]  /*5060*/  HFMA2 R0, -RZ, RZ, 0, 5.9604644775390625e-08 ;  /* 0x00000001ff007431 */ /* 0x000fe200000001ff */
[----:B---3-5:R3:W5:Y:S04]  /*5070*/  @P1 LDG.E R40, desc[UR4][R10.64] ;  /* 0x000000040a281981 */ /* 0x028768000c1e1900 */
[----:B------:R-:W-:Y:S01]  /*5080*/  @!P1 PRMT R74, R0, 0x7610, R74 ;  /* 0x00007610004a9816 */ /* 0x000fe2000000004a */
[----:B---3--:R-:W4:Y:S06]  /*5090*/  @!P1 LDC R40, c[0x0][0x880] ;  /* 0x00022000ff289b82 */ /* 0x008f2c0000000800 */
.L_x_93:
[----:B----45:R-:W-:Y:S01]  /*50a0*/  @!P0 ISETP.EQ.AND P1, PT, R40, RZ, PT ;  /* 0x000000ff2800820c */ /* 0x030fe20003f22270 */
[----:B------:R-:W-:Y:S01]  /*50b0*/  @!UPT UIADD3 URZ, UPT, UPT, URZ, URZ, URZ ;  /* 0x000000fffffff290 */ /* 0x000fe2000fffe0ff */
[----:B------:R-:W-:Y:S11]  /*50c0*/  @!P0 BRA `(.L_x_94) ;  /* 0x0000000000188947 */ /* 0x000ff60003800000 */
[----:B------:R-:W-:Y:S02]  /*50d0*/  LOP3.LUT P0, RZ, R74, 0xff, RZ, 0xc0, !PT ;  /* 0x000000ff4aff7812 */ /* 0x000fe4000780c0ff */
[----:B------:R-:W-:Y:S04]  /*50e0*/  ISETP.NE.U32.AND P1, PT, R2, RZ, PT ;  /* 0x000000ff0200720c */ /* 0x000fe80003f25070 */
[----:B------:R-:W-:Y:S04]  /*50f0*/  ISETP.NE.AND.EX P1, PT, R3, RZ, PT, P1 ;  /* 0x000000ff0300720c */ /* 0x000fe80003f25310 */
[----:B------:R-:W-:Y:S03]  /*5100*/  PLOP3.LUT P1, PT, P1, PT, PT, 0x8, 0x80 ;  /* 0x000000000080781c */ /* 0x000fe60000f2e170 */
[----:B------:R-:W-:Y:S11]  /*5110*/  @P0 ISETP.EQ.AND P1, PT, R40, RZ, PT ;  /* 0x000000ff2800020c */ /* 0x000ff60003f22270 */
[----:B------:R-:W-:Y:S02]  /*5120*/  @!UPT UIADD3 URZ, UPT, UPT, URZ, URZ, URZ ;  /* 0x000000fffffff290 */ /* 0x000fe4000fffe0ff */
.L_x_94:
[----:B------:R-:W3:Y:S01]  /*5130*/  SYNCS.PHASECHK.TRANS64.TRYWAIT P2, [UR21+0x120], R9 ;  /* 0x00012009ff0075a7 */ /* 0x000ee20008041115 */
[----:B------:R-:W-:Y:S04]  /*5140*/  ELECT P0, URZ, PT ;  /* 0x0000000000ff782f */ /* 0x000fe80003800000 */
[----:B------:R-:W-:Y:S11]  /*5150*/  PLOP3.LUT P1, PT, P1, P0, PT, 0xf2, 0x2f ;  /* 0x00000000002f781c */ /* 0x000ff60000f21e72 */
[----:B------:R-:W-:Y:S02]  /*5160*/  @!UPT UIADD3 URZ, UPT, UPT, URZ, URZ, URZ ;  /* 0x000000fffffff290 */ /* 0x000fe4000fffe0ff */
[----:B------:R-:W-:Y:S05]  /*5170*/  @!P1 IADD3 R8, P0, PT, R16, 0x580, RZ ;  /* 0x0000058010089810 */ /* 0x000fea0007f1e0ff */
[----:B-1----:R-:W-:Y:S01]  /*5180*/  @!P1 IMAD.X R6, RZ, RZ, R17, P0 ;  /* 0x000000ffff069224 */ /* 0x002fe200000e0611 */
[----:B---3--:R-:W-:Y:S07]  /*5190*/  @!P2 BRA `(.L_x_95) ;  /* 0x0000003c002ca947 */ /* 0x008fee0003800000 */
.L_x_182:
[----:B------:R-:W-:Y:S01]  /*51a0*/  @!P1 R2UR UR5, R8 ;  /* 0x00000000080592ca */ /* 0x000fe200000e0000 */
[----:B------:R-:W-:Y:S01]  /*51b0*/  VOTEU.ALL UP0, P1 ;  /* 0x0000000000ff7886 */ /* 0x000fe20000800000 */
[----:B------:R-:W-:Y:S01]  /*51c0*/  @!P1 R2UR UR4, R6 ;  /* 0x00000000060492ca */ /* 0x000fe200000e0000 */
[----:B-1----:R-:W-:Y:S01]  /*51d0*/  @!P1 IMAD.MOV.U32 R0, RZ, RZ, 0x1000 ;  /* 0x00001000ff009424 */ /* 0x002fe200078e00ff */
[----:B------:R-:W-:Y:S01]  /*51e0*/  UMOV UR8, 0x0 ;  /* 0x0000000000087882 */ /* 0x000fe20000000000 */
[----:B------:R-:W-:Y:S01]  /*51f0*/  UMOV UR9, 0x10000000 ;  /* 0x1000000000097882 */ /* 0x000fe20000000000 */
[----:B------:R-:W-:Y:S01]  /*5200*/  @!UP0 UIADD3 UR16, UPT, UPT, UR21, 0x200, URZ ;  /* 0x0000020015108890 */ /* 0x000fe2000fffe0ff */
[----:B------:R-:W-:Y:S01]  /*5210*/  VIADD R14, R14, 0x1 ;  /* 0x000000010e0e7836 */ /* 0x000fe20000000000 */
[----:B------:R-:W-:Y:S01]  /*5220*/  VOTEU.ALL UP0, P1 ;  /* 0x0000000000ff7886 */ /* 0x000fe20000800000 */
[----:B------:R-:W-:Y:S01]  /*5230*/  UMOV UR20, UR36 ;  /* 0x0000002400147c82 */ /* 0x000fe20008000000 */
[----:B------:R-:W-:Y:S03]  /*5240*/  UPRMT UR6, UR45, 0x654, UR17 ;  /* 0x000006542d067896 */ /* 0x000fe60008000011 */
[----:B------:R-:W-:Y:S02]  /*5250*/  IMAD.U32 R10, RZ, RZ, UR5 ;  /* 0x00000005ff0a7e24 */ /* 0x000fe4000f8e00ff */
[----:B------:R-:W-:Y:S03]  /*5260*/  IMAD.U32 R11, RZ, RZ, UR4 ;  /* 0x00000004ff0b7e24 */ /* 0x000fe6000f8e00ff */
[----:B------:R-:W-:Y:S02]  /*5270*/  @!P1 R2UR UR4, R10 ;  /* 0x000000000a0492ca */ /* 0x000fe400000e0000 */
[----:B------:R-:W-:Y:S11]  /*5280*/  @!P1 R2UR UR5, R11 ;  /* 0x000000000b0592ca */ /* 0x000ff600000e0000 */
[----:B------:R-:W-:Y:S02]  /*5290*/  @!UPT UIADD3 URZ, UPT, UPT, URZ, URZ, URZ ;  /* 0x000000fffffff290 */ /* 0x000fe4000fffe0ff */
[----:B------:R1:W-:Y:S01]  /*52a0*/  @!UP0 UTMALDG.3D [UR16], [UR4], desc[UR8] ;  /* 0x00000810040085b4 */ /* 0x0003e20008011000 */
[----:B------:R1:W-:Y:S01]  /*52b0*/  @!P1 SYNCS.ARRIVE.TRANS64.RED.A0TR RZ, [UR21+0x110], R0 ;  /* 0x00011000ffff99a7 */ /* 0x0003e20008300415 */
[----:B------:R-:W-:Y:S01]  /*52c0*/  SYNCS.ARRIVE.TRANS64.RED.A1T0 RZ, [UR6], RZ ;  /* 0x000000ffffff79a7 */ /* 0x000fe20008100406 */
[----:B------:R-:W3:Y:S02]  /*52d0*/  SYNCS.PHASECHK.TRANS64.TRYWAIT P0, [UR21+0x128], R9 ;  /* 0x00012809ff0075a7 */ /* 0x000ee40008001115 */
[----:B-1-3--:R-:W-:Y:S05]  /*52e0*/  @!P0 BRA `(.L_x_96) ;  /* 0x0000003800f08947 */ /* 0x00afea0003800000 */
.L_x_184:
[----:B------:R-:W-:Y:S01]  /*52f0*/  @!P1 IADD3 R6, P0, PT, R16, 0x580, RZ ;  /* 0x0000058010069810 */ /* 0x000fe20007f1e0ff */
[----:B------:R-:W-:Y:S01]  /*5300*/  VOTEU.ALL UP0, P1 ;  /* 0x0000000000ff7886 */ /* 0x000fe20000800000 */
[----:B------:R-:W-:Y:S01]  /*5310*/  UMOV UR6, 0x0 ;  /* 0x0000000000067882 */ /* 0x000fe20000000000 */
[----:B------:R-:W-:Y:S01]  /*5320*/  UMOV UR7, 0x10000000 ;  /* 0x1000000000077882 */ /* 0x000fe20000000000 */
[----:B------:R-:W-:Y:S01]  /*5330*/  @!P1 R2UR UR5, R6 ;  /* 0x00000000060592ca */ /* 0x000fe200000e0000 */
[----:B-1----:R-:W-:Y:S01]  /*5340*/  @!P1 IMAD.X R0, RZ, RZ, R17, P0 ;  /* 0x000000ffff009224 */ /* 0x002fe200000e0611 */
[----:B------:R-:W-:Y:S01]  /*5350*/  @!UP0 UIADD3 UR10, UPT, UPT, UR18, 0x40, URZ ;  /* 0x00000040120a8890 */ /* 0x000fe2000fffe0ff */
[----:B------:R-:W-:Y:S01]  /*5360*/  R2UR UR16, R76 ;  /* 0x000000004c1072ca */ /* 0x000fe200000e0000 */
[----:B------:R-:W-:Y:S01]  /*5370*/  @!UP0 UIADD3 UR8, UPT, UPT, UR21, 0x1200, URZ ;  /* 0x0000120015088890 */ /* 0x000fe2000fffe0ff */
[----:B------:R-:W-:Y:S01]  /*5380*/  ISETP.NE.AND P0, PT, R14, 0x2, PT ;  /* 0x000000020e00780c */ /* 0x000fe20003f05270 */
[----:B------:R-:W-:Y:S01]  /*5390*/  @!UP0 UIADD3 UR9, UPT, UPT, UR21, 0x118, URZ ;  /* 0x0000011815098890 */ /* 0x000fe2000fffe0ff */
[----:B------:R-:W-:Y:S01]  /*53a0*/  @!P1 R2UR UR4, R0 ;  /* 0x00000000000492ca */ /* 0x000fe200000e0000 */
[----:B------:R-:W-:Y:S01]  /*53b0*/  VOTEU.ALL UP0, P1 ;  /* 0x0000000000ff7886 */ /* 0x000fe20000800000 */
[----:B------:R-:W-:Y:S01]  /*53c0*/  UMOV UR11, UR19 ;  /* 0x00000013000b7c82 */ /* 0x000fe20008000000 */
[----:B------:R-:W-:Y:S01]  /*53d0*/  UMOV UR12, UR36 ;  /* 0x00000024000c7c82 */ /* 0x000fe20008000000 */
[----:B------:R-:W-:Y:S01]  /*53e0*/  SEL R0, RZ, 0x1, P0 ;  /* 0x00000001ff007807 */ /* 0x000fe20000000000 */
[----:B------:R-:W-:Y:S01]  /*53f0*/  UPLOP3.LUT UP3, UPT, UPT, UPT, UPT, 0x80, 0x8 ;  /* 0x000000000008789c */ /* 0x000fe20003f6f070 */
[----:B------:R-:W-:Y:S01]  /*5400*/  IMAD.U32 R8, RZ, RZ, UR5 ;  /* 0x00000005ff087e24 */ /* 0x000fe2000f8e00ff */
[----:B------:R-:W-:Y:S01]  /*5410*/  LOP3.LUT R15, R15, 0x1, RZ, 0x3c, !PT ;  /* 0x000000010f0f7812 */ /* 0x000fe200078e3cff */
[----:B------:R-:W-:Y:S01]  /*5420*/  UMOV UR36, UR26 ;  /* 0x0000001a00247c82 */ /* 0x000fe20008000000 */
[----:B------:R-:W-:Y:S01]  /*5430*/  LOP3.LUT R13, R13, R0, RZ, 0x3c, !PT ;  /* 0x000000000d0d7212 */ /* 0x000fe200078e3cff */
[----:B------:R-:W-:Y:S01]  /*5440*/  UIADD3 UR20, UPT, UPT, UR13, UR16, URZ ;  /* 0x000000100d147290 */ /* 0x000fe2000fffe0ff */
[----:B------:R-:W-:Y:S01]  /*5450*/  SEL R14, R14, RZ, P0 ;  /* 0x000000ff0e0e7207 */ /* 0x000fe20000000000 */
[----:B------:R-:W-:Y:S01]  /*5460*/  UIADD3 UR16, UPT, UPT, UR14, UR63, URZ ;  /* 0x0000003f0e107290 */ /* 0x000fe2000fffe0ff */
[----:B------:R-:W-:Y:S01]  /*5470*/  IMAD.U32 R9, RZ, RZ, UR4 ;  /* 0x00000004ff097e24 */ /* 0x000fe2000f8e00ff */
[----:B------:R-:W-:Y:S04]  /*5480*/  @!P1 R2UR UR4, R8 ;  /* 0x00000000080492ca */ /* 0x000fe800000e0000 */
[----:B------:R-:W-:Y:S11]  /*5490*/  @!P1 R2UR UR5, R9 ;  /* 0x00000000090592ca */ /* 0x000ff600000e0000 */
[----:B------:R-:W-:Y:S02]  /*54a0*/  @!UPT UIADD3 URZ, UPT, UPT, URZ, URZ, URZ ;  /* 0x000000fffffff290 */ /* 0x000fe4000fffe0ff */
[----:B------:R3:W-:Y:S01]  /*54b0*/  @!UP0 UTMALDG.3D [UR8], [UR4], desc[UR6] ;  /* 0x00000608040085b4 */ /* 0x0007e20008011000 */
[----:B------:R3:W-:Y:S01]  /*54c0*/  @!P1 SYNCS.ARRIVE.TRANS64.RED.A0TR RZ, [UR21+0x118], R7 ;  /* 0x00011807ffff99a7 */ /* 0x0007e20008300415 */
[----:B------:R-:W-:Y:S01]  /*54d0*/  SYNCS.ARRIVE.TRANS64.RED.A1T0 RZ, [UR33], RZ ;  /* 0x000000ffffff79a7 */ /* 0x000fe20008100421 */
[----:B------:R-:W-:Y:S05]  /*54e0*/  BRA.U UP1, `(.L_x_97) ;  /* 0xfffffff501247547 */ /* 0x000fea000b83ffff */
[----:B------:R-:W-:-:S04]  /*54f0*/  SHF.L.U32 R2, R15, 0x1f, RZ ;  /* 0x0000001f0f027819 */ /* 0x000fc800000006ff */
[----:B------:R-:W1:Y:S02]  /*5500*/  SYNCS.PHASECHK.TRANS64.TRYWAIT P0, [UR21+0x120], R2 ;  /* 0x00012002ff0075a7 */ /* 0x000e640008001115 */
[----:B-1----:R-:W-:Y:S05]  /*5510*/  @!P0 BRA `(.L_x_98) ;  /* 0x00000038007c8947 */ /* 0x002fea0003800000 */
.L_x_186:
[----:B-1----:R-:W-:-:S07]  /*5520*/  MOV R0, UR21 ;  /* 0x0000001500007c02 */ /* 0x002fce0008000f00 */
.L_x_99:
[----:B-1----:R-:W-:-:S04]  /*5530*/  SHF.L.U32 R2, R15, 0x1f, RZ ;  /* 0x0000001f0f027819 */ /* 0x002fc800000006ff */
[----:B------:R1:W4:Y:S03]  /*5540*/  SYNCS.PHASECHK.TRANS64.TRYWAIT P0, [R0+URZ+0x128], R2 ;  /* 0x00012802000075a7 */ /* 0x00032600080011ff */
[----:B----4-:R-:W-:Y:S05]  /*5550*/  @!P0 NANOSLEEP.SYNCS 0x989680 ;  /* 0x009896800000895d */ /* 0x010fea0003900000 */
[----:B------:R-:W4:Y:S02]  /*5560*/  @!P0 SYNCS.PHASECHK.TRANS64 P0, [R0+URZ+0x128], R2 ;  /* 0x00012802000085a7 */ /* 0x000f2400080010ff */
[----:B--234-:R-:W-:Y:S05]  /*5570*/  @P0 EXIT ;  /* 0x000000000000094d */ /* 0x01cfea0003800000 */
[----:B------:R-:W-:Y:S05]  /*5580*/  BRA `(.L_x_99) ;  /* 0xfffffffc00e87947 */ /* 0x000fea000383ffff */
.L_x_88:
[----:B------:R-:W-:-:S06]  /*5590*/  UISETP.GE.AND UP0, UPT, UR17, 0x4, UPT ;  /* 0x000000041100788c */ /* 0x000fcc000bf06270 */
[----:B------:R-:W-:-:S13]  /*55a0*/  PLOP3.LUT P0, PT, PT, PT, UP0, 0x80, 0x8 ;  /* 0x000000000008781c */ /* 0x000fda0003f0f008 */
[----:B-1----:R-:W-:Y:S05]  /*55b0*/  @!P0 EXIT ;  /* 0x000000000000894d */ /* 0x002fea0003800000 */
[----:B------:R-:W-:Y:S01]  /*55c0*/  BAR.SYNC.DEFER_BLOCKING 0x6, 0xa0 ;  /* 0x0182800000007b1d */ /* 0x000fe20000010000 */
[C---:B------:R-:W-:Y:S01]  /*55d0*/  IMAD.SHL.U32 R7, R84.reuse, 0x40, RZ ;  /* 0x0000004054077824 */ /* 0x040fe200078e00ff */
[C---:B------:R-:W-:Y:S01]  /*55e0*/  LOP3.LUT R86, R84.reuse, 0x60, RZ, 0xc0, !PT ;  /* 0x0000006054567812 */ /* 0x040fe200078ec0ff */
[C---:B------:R-:W-:Y:S01]  /*55f0*/  IMAD.SHL.U32 R4, R84.reuse, 0x20, RZ ;  /* 0x0000002054047824 */ /* 0x040fe200078e00ff */
[----:B------:R-:W-:Y:S01]  /*5600*/  CS2R R82, SRZ ;  /* 0x0000000000527805 */ /* 0x000fe2000001ff00 */
[C---:B------:R-:W-:Y:S01]  /*5610*/  IMAD.SHL.U32 R5, R84.reuse, 0x8, RZ ;  /* 0x0000000854057824 */ /* 0x040fe200078e00ff */
[----:B------:R-:W-:Y:S02]  /*5620*/  UMOV UR44, 0x400 ;  /* 0x00000400002c7882 */ /* 0x000fe40000000000 */
[----:B------:R-:W1:Y:S01]  /*5630*/  LDC.64 R72, c[0x0][0x8b0] ;  /* 0x00022c00ff487b82 */ /* 0x000e620000000a00 */
[----:B------:R-:W-:Y:S01]  /*5640*/  ULEA UR44, UR45, UR44, 0x18 ;  /* 0x0000002c2d2c7291 */ /* 0x000fe2000f8ec0ff */
[----:B------:R-:W-:Y:S01]  /*5650*/  LOP3.LUT R6, R7, 0x180, RZ, 0xc0, !PT ;  /* 0x0000018007067812 */ /* 0x000fe200078ec0ff */
[----:B------:R-:W-:Y:S01]  /*5660*/  IMAD.U32 R37, R84, 0x10000, RZ ;  /* 0x0001000054257824 */ /* 0x000fe200078e00ff */
[----:B------:R-:W-:Y:S01]  /*5670*/  LOP3.LUT R4, R4, 0xc00, RZ, 0xc0, !PT ;  /* 0x00000c0004047812 */ /* 0x000fe200078ec0ff */
[----:B------:R-:W-:Y:S01]  /*5680*/  UIADD3 UR4, UPT, UPT, UR44, 0x2200, URZ ;  /* 0x000022002c047890 */ /* 0x000fe2000fffe0ff */
[----:B------:R-:W-:Y:S01]  /*5690*/  LOP3.LUT R5, R6, 0x30, R5, 0xf8, !PT ;  /* 0x0000003006057812 */ /* 0x000fe200078ef805 */
[----:B------:R-:W-:Y:S01]  /*56a0*/  IMAD.SHL.U32 R6, R84, 0x2, RZ ;  /* 0x0000000254067824 */ /* 0x000fe200078e00ff */
[----:B------:R-:W2:Y:S01]  /*56b0*/  LDC.64 R70, c[0x0][0x8a8] ;  /* 0x00022a00ff467b82 */ /* 0x000ea20000000a00 */
[----:B------:R-:W-:Y:S01]  /*56c0*/  LOP3.LUT R4, R4, 0x40, R7, 0xf8, !PT ;  /* 0x0000004004047812 */ /* 0x000fe200078ef807 */
[----:B------:R-:W-:Y:S01]  /*56d0*/  IMAD.MOV.U32 R36, RZ, RZ, RZ ;  /* 0x000000ffff247224 */ /* 0x000fe200078e00ff */
[----:B------:R-:W-:Y:S01]  /*56e0*/  LOP3.LUT R37, R37, 0x600000, RZ, 0xc0, !PT ;  /* 0x0060000025257812 */ /* 0x000fe200078ec0ff */
[----:B------:R-:W-:Y:S01]  /*56f0*/  IMAD.MOV.U32 R78, RZ, RZ, RZ ;  /* 0x000000ffff4e7224 */ /* 0x000fe200078e00ff */
[----:B------:R-:W-:-:S02]  /*5700*/  LOP3.LUT R84, R84, 0x2, RZ, 0xc0, !PT ;  /* 0x0000000254547812 */ /* 0x000fc400078ec0ff */
[----:B------:R-:W-:Y:S02]  /*5710*/  CS2R R80, SRZ ;  /* 0x0000000000507805 */ /* 0x000fe4000001ff00 */
[----:B------:R-:W-:Y:S01]  /*5720*/  LOP3.LUT R5, R5, 0x20, R6, 0x78, !PT ;  /* 0x0000002005057812 */ /* 0x000fe200078e7806 */
[----:B------:R-:W-:Y:S01]  /*5730*/  IMAD.U32 R85, RZ, RZ, UR4 ;  /* 0x00000004ff557e24 */ /* 0x000fe2000f8e00ff */
[----:B------:R-:W3:Y:S01]  /*5740*/  LDS R0, [UR44+0x1f0] ;  /* 0x0001f02cff007984 */ /* 0x000ee20008000800 */
[----:B------:R-:W-:Y:S01]  /*5750*/  LOP3.LUT R4, R4, 0x200, R7, 0xf8, !PT ;  /* 0x0000020004047812 */ /* 0x000fe200078ef807 */
[----:B------:R-:W-:Y:S01]  /*5760*/  IMAD.MOV R79, RZ, RZ, -R84 ;  /* 0x000000ffff4f7224 */ /* 0x000fe200078e0a54 */
[----:B------:R-:W4:Y:S02]  /*5770*/  LDCU UR58, c[0x0][0x370] ;  /* 0x00006e00ff3a77ac */ /* 0x000f240008000800 */
[----:B------:R-:W-:Y:S01]  /*5780*/  LOP3.LUT R69, R4, R5, RZ, 0xfc, !PT ;  /* 0x0000000504457212 */ /* 0x000fe200078efcff */
[----:B------:R-:W1:Y:S01]  /*5790*/  LDCU UR43, c[0x0][0xb0c] ;  /* 0x00016180ff2b77ac */ /* 0x000e620008000800 */
[----:B------:R-:W1:Y:S01]  /*57a0*/  LDCU UR39, c[0x0][0xb30] ;  /* 0x00016600ff2777ac */ /* 0x000e620008000800 */
[----:B------:R-:W1:Y:S01]  /*57b0*/  LDCU.64 UR56, c[0x0][0x888] ;  /* 0x00011100ff3877ac */ /* 0x000e620008000a00 */
[----:B------:R-:W1:Y:S01]  /*57c0*/  LDCU.64 UR40, c[0x0][0xb28] ;  /* 0x00016500ff2877ac */ /* 0x000e620008000a00 */
[----:B------:R-:W1:Y:S01]  /*57d0*/  LDCU.64 UR60, c[0x0][0x890] ;  /* 0x00011200ff3c77ac */ /* 0x000e620008000a00 */
[----:B------:R-:W1:Y:S01]  /*57e0*/  LDCU.128 UR52, c[0x0][0xb10] ;  /* 0x00016200ff3477ac */ /* 0x000e620008000c00 */
[----:B------:R-:W1:Y:S01]  /*57f0*/  LDCU UR47, c[0x0][0x374] ;  /* 0x00006e80ff2f77ac */ /* 0x000e620008000800 */
[----:B------:R-:W-:Y:S01]  /*5800*/  UIADD3 UR62, UPT, UPT, UR44, 0x200, URZ ;  /* 0x000002002c3e7890 */ /* 0x000fe2000fffe0ff */
[----:B-1234-:R-:W-:-:S11]  /*5810*/  IMAD.IADD R37, R0, 0x1, R37 ;  /* 0x0000000100257824 */ /* 0x01efd600078e0225 */
.L_x_125:
[----:B------:R-:W-:Y:S02]  /*5820*/  LEA R3, R78, UR44, 0x3 ;  /* 0x0000002c4e037c11 */ /* 0x000fe4000f8e18ff */
[----:B------:R-:W-:Y:S02]  /*5830*/  SHF.L.U32 R0, R82, 0x1f, RZ ;  /* 0x0000001f52007819 */ /* 0x000fe400000006ff */
[----:B-1----:R-:W-:Y:S02]  /*5840*/  LEA R4, R78, UR44, 0x4 ;  /* 0x0000002c4e047c11 */ /* 0x002fe4000f8e20ff */
[----:B------:R-:W1:Y:S02]  /*5850*/  SYNCS.PHASECHK.TRANS64.TRYWAIT P0, [R3+URZ+0x140], R0 ;  /* 0x00014000030075a7 */ /* 0x000e6400080011ff */
[----:B-1----:R-:W-:Y:S05]  /*5860*/  @!P0 BRA `(.L_x_100) ;  /* 0x0000003400c08947 */ /* 0x002fea0003800000 */
.L_x_187:
        /* <DEDUP_REMOVED lines=8> */
[----:B--2---:R-:W-:Y:S11]  /*58f0*/  LOP3.LUT P0, RZ, R6, 0x1, RZ, 0xc0, !PT ;  /* 0x0000000106ff7812 */ /* 0x004ff6000780c0ff */
[----:B------:R-:W-:Y:S02]  /*5900*/  @!UPT UIADD3 URZ, UPT, UPT, URZ, URZ, URZ ;  /* 0x000000fffffff290 */ /* 0x000fe4000fffe0ff */
[----:B---3--:R-:W-:Y:S01]  /*5910*/  VOTEU.ANY UP1, P0 ;  /* 0x0000000000ff7886 */ /* 0x008fe20000020100 */
[----:B------:R-:W-:Y:S01]  /*5920*/  PLOP3.LUT P0, PT, PT, PT, UP1, 0x80, 0x8 ;  /* 0x000000000008781c */ /* 0x000fe20003f0f018 */
[----:B------:R-:W-:Y:S11]  /*5930*/  UP2UR UR46, UPR, URZ, 0x2 ;  /* 0x00000002ff2e7883 */ /* 0x000ff60008000000 */
[----:B------:R-:W-:Y:S01]  /*5940*/  @!UPT UIADD3 URZ, UPT, UPT, URZ, URZ, URZ ;  /* 0x000000fffffff290 */ /* 0x000fe2000fffe0ff */
[----:B-1----:R-:W-:Y:S02]  /*5950*/  @P0 SHF.R.U32.HI R0, RZ, 0x10, R5 ;  /* 0x00000010ff000819 */ /* 0x002fe40000011605 */
        /* <DEDUP_REMOVED lines=12> */
[----:B------:R-:W2:Y:S01]  /*5a20*/  LDCU UR12, c[0x0][0xb20] ;  /* 0x00016400ff0c77ac */ /* 0x000ea20008000800 */
[----:B------:R-:W-:Y:S02]  /*5a30*/  UIMAD.WIDE.U32 UR4, UR47, UR55, URZ ;  /* 0x000000372f0472a5 */ /* 0x000fe4000f8e00ff */
[----:B------:R-:W-:Y:S02]  /*5a40*/  UIMAD.WIDE.U32 UR6, UR58, UR52, URZ ;  /* 0x000000343a0672a5 */ /* 0x000fe4000f8e00ff */
[----:B------:R-:W-:Y:S02]  /*5a50*/  UISETP.NE.AND UP0, UPT, UR54, 0x1, UPT ;  /* 0x000000013600788c */ /* 0x000fe4000bf05270 */
[----:B------:R-:W-:Y:S02]  /*5a60*/  UIMAD.WIDE.U32 UR8, UR37, UR55, URZ ;  /* 0x00000037250872a5 */ /* 0x000fe4000f8e00ff */
[----:B------:R-:W-:Y:S02]  /*5a70*/  UIMAD.WIDE.U32 UR10, UR38, UR52, URZ ;  /* 0x00000034260a72a5 */ /* 0x000fe4000f8e00ff */
[----:B------:R-:W-:Y:S02]  /*5a80*/  UISETP.NE.AND UP1, UPT, UR43, 0x1, UPT ;  /* 0x000000012b00788c */ /* 0x000fe4000bf25270 */
[----:B------:R-:W-:Y:S01]  /*5a90*/  UISETP.NE.AND UP2, UPT, UR42, 0x1, UPT ;  /* 0x000000012a00788c */ /* 0x000fe2000bf45270 */
[----:B------:R-:W-:Y:S02]  /*5aa0*/  UMOV UR4, UR5 ;  /* 0x0000000500047c82 */ /* 0x000fe40008000000 */
[----:B--2---:R-:W-:Y:S03]  /*5ab0*/  USHF.R.U32.HI UR5, URZ, UR12, UR4 ;  /* 0x0000000cff057299 */ /* 0x004fe60008011604 */
[----:B------:R-:W-:Y:S02]  /*5ac0*/  UMOV UR4, UR7 ;  /* 0x0000000700047c82 */ /* 0x000fe40008000000 */
[----:B------:R-:W-:Y:S02]  /*5ad0*/  USHF.R.U32.HI UR7, URZ, UR53, UR4 ;  /* 0x00000035ff077299 */ /* 0x000fe40008011604 */
[----:B------:R-:W-:Y:S02]  /*5ae0*/  USEL UR4, UR47, UR5, !UP0 ;  /* 0x000000052f047287 */ /* 0x000fe4000c000000 */
[----:B------:R-:W-:Y:S01]  /*5af0*/  USEL UR7, UR58, UR7, !UP1 ;  /* 0x000000073a077287 */ /* 0x000fe2000c800000 */
[----:B------:R-:W-:Y:S01]  /*5b00*/  UMOV UR5, UR9 ;  /* 0x0000000900057c82 */ /* 0x000fe20008000000 */
[----:B------:R-:W-:Y:S02]  /*5b10*/  UIMAD.WIDE.U32 UR8, UR4, UR40, URZ ;  /* 0x00000028040872a5 */ /* 0x000fe4000f8e00ff */
[----:B------:R-:W-:Y:S03]  /*5b20*/  USHF.R.U32.HI UR6, URZ, UR12, UR5 ;  /* 0x0000000cff067299 */ /* 0x000fe60008011605 */
[----:B------:R-:W-:Y:S01]  /*5b30*/  UMOV UR5, UR11 ;  /* 0x0000000b00057c82 */ /* 0x000fe20008000000 */
[----:B------:R-:W-:Y:S02]  /*5b40*/  UIMAD.WIDE.U32 UR10, UR7, UR40, URZ ;  /* 0x00000028070a72a5 */ /* 0x000fe4000f8e00ff */
[----:B------:R-:W-:Y:S02]  /*5b50*/  USHF.R.U32.HI UR12, URZ, UR53, UR5 ;  /* 0x00000035ff0c7299 */ /* 0x000fe40008011605 */
[----:B------:R-:W-:Y:S01]  /*5b60*/  USEL UR6, UR37, UR6, !UP0 ;  /* 0x0000000625067287 */ /* 0x000fe2000c000000 */
[----:B------:R-:W-:Y:S02]  /*5b70*/  UMOV UR5, UR9 ;  /* 0x0000000900057c82 */ /* 0x000fe40008000000 */
[----:B------:R-:W-:Y:S01]  /*5b80*/  UMOV UR10, UR11 ;  /* 0x0000000b000a7c82 */ /* 0x000fe20008000000 */
[----:B------:R-:W-:Y:S02]  /*5b90*/  @UP2 USHF.R.U32.HI UR4, URZ, UR41, UR5 ;  /* 0x00000029ff042299 */ /* 0x000fe40008011605 */
[----:B------:R-:W-:Y:S02]  /*5ba0*/  @UP2 USHF.R.U32.HI UR7, URZ, UR41, UR10 ;  /* 0x00000029ff072299 */ /* 0x000fe4000801160a */
[----:B------:R-:W-:Y:S02]  /*5bb0*/  UIMAD UR4, UR42, UR4, URZ ;  /* 0x000000042a0472a4 */ /* 0x000fe4000f8e02ff */
[----:B------:R-:W-:Y:S02]  /*5bc0*/  UIMAD.WIDE.U32 UR10, UR6, UR40, URZ ;  /* 0x00000028060a72a5 */ /* 0x000fe4000f8e00ff */
[----:B------:R-:W-:Y:S02]  /*5bd0*/  USEL UR5, UR38, UR12, !UP1 ;  /* 0x0000000c26057287 */ /* 0x000fe4000c800000 */
[----:B------:R-:W-:Y:S02]  /*5be0*/  UIMAD UR8, UR42, UR7, URZ ;  /* 0x000000072a0872a4 */ /* 0x000fe4000f8e02ff */
[----:B------:R-:W-:Y:S03]  /*5bf0*/  UISETP.GE.AND UP0, UPT, UR6, UR4, UPT ;  /* 0x000000040600728c */ /* 0x000fe6000bf06270 */
[----:B------:R-:W-:Y:S01]  /*5c00*/  UMOV UR4, UR11 ;  /* 0x0000000b00047c82 */ /* 0x000fe20008000000 */
[----:B------:R-:W-:Y:S02]  /*5c10*/  UISETP.GE.OR UP0, UPT, UR5, UR8, UP0 ;  /* 0x000000080500728c */ /* 0x000fe40008706670 */
[----:B------:R-:W-:Y:S02]  /*5c20*/  USHF.R.U32.HI UR4, URZ, UR41, UR4 ;  /* 0x00000029ff047299 */ /* 0x000fe40008011604 */
[----:B------:R-:W-:Y:S02]  /*5c30*/  UIMAD.WIDE.U32 UR8, UR5, UR40, URZ ;  /* 0x00000028050872a5 */ /* 0x000fe4000f8e00ff */
[----:B------:R-:W-:Y:S02]  /*5c40*/  USEL UR11, UR6, UR4, !UP2 ;  /* 0x00000004060b7287 */ /* 0x000fe4000d000000 */
[----:B------:R-:W-:Y:S02]  /*5c50*/  UIADD3 UR8, UPT, UPT, -UR5, URZ, URZ ;  /* 0x000000ff05087290 */ /* 0x000fe4000fffe1ff */
[----:B------:R-:W-:Y:S01]  /*5c60*/  UIADD3 UR10, UPT, UPT, -UR11, URZ, URZ ;  /* 0x000000ff0b0a7290 */ /* 0x000fe2000fffe1ff */
[----:B------:R-:W-:Y:S01]  /*5c70*/  @!UP0 UMOV UR4, UR9 ;  /* 0x0000000900048c82 */ /* 0x000fe20008000000 */
[----:B------:R-:W-:Y:S02]  /*5c80*/  UIADD3 UR9, UPT, UPT, -UR6, URZ, URZ ;  /* 0x000000ff06097290 */ /* 0x000fe4000fffe1ff */
[----:B------:R-:W-:Y:S02]  /*5c90*/  @!UP0 USHF.R.U32.HI UR4, URZ, UR41, UR4 ;  /* 0x00000029ff048299 */ /* 0x000fe40008011604 */
[----:B------:R-:W-:Y:S02]  /*5ca0*/  UIMAD UR10, UR42, UR10, UR6 ;  /* 0x0000000a2a0a72a4 */ /* 0x000fe4000f8e0206 */
[----:B------:R-:W-:Y:S04]  /*5cb0*/  @!UP0 USEL UR4, UR5, UR4, !UP2 ;  /* 0x0000000405048287 */ /* 0x000fe8000d000000 */
[----:B------:R-:W-:Y:S02]  /*5cc0*/  @!UP0 UIMAD UR10, UR7, UR10, UR4 ;  /* 0x0000000a070a82a4 */ /* 0x000fe4000f8e0204 */
[----:B------:R-:W-:Y:S02]  /*5cd0*/  @!UP0 UIADD3 UR11, UPT, UPT, UR11, -UR4, URZ ;  /* 0x800000040b0b8290 */ /* 0x000fe4000fffe0ff */
[----:B------:R-:W-:Y:S02]  /*5ce0*/  UIMAD UR7, UR43, UR8, UR38 ;  /* 0x000000082b0772a4 */ /* 0x000fe4000f8e0226 */
[----:B------:R-:W-:Y:S02]  /*5cf0*/  @!UP0 UIMAD UR6, UR11, UR42, UR5 ;  /* 0x0000002a0b0682a4 */ /* 0x000fe4000f8e0205 */
[----:B------:R-:W-:Y:S01]  /*5d00*/  UIMAD UR4, UR54, UR9, UR37 ;  /* 0x00000009360472a4 */ /* 0x000fe2000f8e0225 */
[----:B------:R-:W-:Y:S02]  /*5d10*/  @!UP0 UMOV UR5, UR10 ;  /* 0x0000000a00058c82 */ /* 0x000fe40008000000 */
[----:B------:R-:W-:Y:S02]  /*5d20*/  UIMAD UR38, UR5, UR43, UR7 ;  /* 0x0000002b052672a4 */ /* 0x000fe4000f8e0207 */
[----:B------:R-:W-:Y:S11]  /*5d30*/  UIMAD UR37, UR6, UR54, UR4 ;  /* 0x00000036062572a4 */ /* 0x000ff6000f8e0204 */
[----:B------:R-:W-:Y:S01]  /*5d40*/  @!UPT UIADD3 URZ, UPT, UPT, URZ, URZ, URZ ;  /* 0x000000fffffff290 */ /* 0x000fe2000fffe0ff */
.L_x_101:
[----:B------:R-:W-:Y:S01]  /*5d50*/  UISETP.NE.AND UP0, UPT, UR39, 0x1, UPT ;  /* 0x000000012700788c */ /* 0x000fe2000bf05270 */
[----:B------:R-:W-:Y:S01]  /*5d60*/  IADD3 R78, PT, PT, R78, 0x1, RZ ;  /* 0x000000014e4e7810 */ /* 0x000fe20007ffe0ff */
[----:B------:R-:W-:Y:S02]  /*5d70*/  USHF.L.U32 UR50, UR16, 0x6, URZ ;  /* 0x0000000610327899 */ /* 0x000fe400080006ff */
[----:B------:R-:W-:Y:S07]  /*5d80*/  USHF.L.U32 UR49, UR20, 0x7, URZ ;  /* 0x0000000714317899 */ /* 0x000fee00080006ff */
[----:B------:R-:W2:Y:S01]  /*5d90*/  @!UP0 LDCU.128 UR12, c[0x0][0xb10] ;  /* 0x00016200ff0c87ac */ /* 0x000ea20008000c00 */
[----:B------:R-:W3:Y:S01]  /*5da0*/  @!UP0 LDCU UR5, c[0x0][0xb0c] ;  /* 0x00016180ff0587ac */ /* 0x000ee20008000800 */
[----:B------:R-:W4:Y:S01]  /*5db0*/  @!UP0 LDCU UR10, c[0x0][0xb20] ;  /* 0x00016400ff0a87ac */ /* 0x000f220008000800 */
[----:B--2---:R-:W-:Y:S02]  /*5dc0*/  UIMAD.WIDE.U32 UR8, UR38, UR12, URZ ;  /* 0x0000000c260872a5 */ /* 0x004fe4000f8e00ff */
[----:B------:R-:W-:Y:S02]  /*5dd0*/  UIMAD.WIDE.U32 UR6, UR37, UR15, URZ ;  /* 0x0000000f250672a5 */ /* 0x000fe4000f8e00ff */
[----:B------:R-:W-:Y:S03]  /*5de0*/  @!UP0 UISETP.NE.AND UP1, UPT, UR14, 0x1, UPT ;  /* 0x000000010e00888c */ /* 0x000fe6000bf25270 */
[----:B------:R-:W-:Y:S01]  /*5df0*/  @!UP0 UMOV UR4, UR9 ;  /* 0x0000000900048c82 */ /* 0x000fe20008000000 */
[----:B---3--:R-:W-:Y:S02]  /*5e00*/  @!UP0 UISETP.NE.AND UP2, UPT, UR5, 0x1, UPT ;  /* 0x000000010500888c */ /* 0x008fe4000bf45270 */
[----:B------:R-:W-:Y:S01]  /*5e10*/  @!UP0 USHF.R.U32.HI UR4, URZ, UR13, UR4 ;  /* 0x0000000dff048299 */ /* 0x000fe20008011604 */
[----:B------:R-:W-:Y:S02]  /*5e20*/  @!UP0 UMOV UR6, UR7 ;  /* 0x0000000700068c82 */ /* 0x000fe40008000000 */
[----:B----4-:R-:W-:Y:S02]  /*5e30*/  @!UP0 USHF.R.U32.HI UR6, URZ, UR10, UR6 ;  /* 0x0000000aff068299 */ /* 0x010fe40008011606 */
[----:B------:R-:W-:Y:S02]  /*5e40*/  @!UP0 USEL UR7, UR38, UR4, !UP2 ;  /* 0x0000000426078287 */ /* 0x000fe4000d000000 */
[----:B------:R-:W-:Y:S04]  /*5e50*/  @!UP0 USEL UR6, UR37, UR6, !UP1 ;  /* 0x0000000625068287 */ /* 0x000fe8000c800000 */
[----:B------:R-:W-:Y:S02]  /*5e60*/  @!UP0 UIADD3 UR4, UPT, UPT, -UR7, UR6, URZ ;  /* 0x0000000607048290 */ /* 0x000fe4000fffe1ff */
[----:B------:R-:W-:Y:S02]  /*5e70*/  @!UP0 UIADD3 UR6, UPT, UPT, UR7, -UR6, URZ ;  /* 0x8000000607068290 */ /* 0x000fe4000fffe0ff */
[----:B------:R-:W-:Y:S02]  /*5e80*/  @!UP0 UIMAD UR38, UR4, UR5, UR38 ;  /* 0x00000005042682a4 */ /* 0x000fe4000f8e0226 */
[----:B------:R-:W-:Y:S02]  /*5e90*/  @!UP0 UIMAD UR37, UR6, UR14, UR37 ;  /* 0x0000000e062582a4 */ /* 0x000fe4000f8e0225 */
[----:B------:R-:W-:Y:S09]  /*5ea0*/  ULOP3.LUT UP0, URZ, UR62, 0x1b0, URZ, 0xc0, !UPT ;  /* 0x000001b03eff7892 */ /* 0x000ff2000f80c0ff */
[----:B------:R-:W-:Y:S05]  /*5eb0*/  BRA.U !UP0, `(.L_x_102) ;  /* 0x0000000108407547 */ /* 0x000fea000b800000 */
[----:B------:R-:W2:Y:S01]  /*5ec0*/  LDCU.64 UR8, c[0x4][0x80] ;  /* 0x01001000ff0877ac */ /* 0x000ea20008000a00 */
[----:B------:R-:W-:Y:S01]  /*5ed0*/  MOV R3, 0x0 ;  /* 0x0000000000037802 */ /* 0x000fe20000000f00 */
[----:B------:R-:W-:Y:S02]  /*5ee0*/  HFMA2 R12, -RZ, RZ, 0, 5.9604644775390625e-08 ;  /* 0x00000001ff0c7431 */ /* 0x000fe400000001ff */
[----:B------:R-:W-:Y:S02]  /*5ef0*/  IMAD.MOV.U32 R8, RZ, RZ, 0x70 ;  /* 0x00000070ff087424 */ /* 0x000fe400078e00ff */
[----:B------:R-:W-:Y:S01]  /*5f00*/  IMAD.MOV.U32 R13, RZ, RZ, RZ ;  /* 0x000000ffff0d7224 */ /* 0x000fe200078e00ff */
[----:B------:R-:W3:Y:S01]  /*5f10*/  LDCU.64 UR6, c[0x4][0x88] ;  /* 0x01001100ff0677ac */ /* 0x000ee20008000a00 */
[----:B------:R-:W4:Y:S01]  /*5f20*/  LDC.64 R2, c[0x4][R3] ;  /* 0x0100000003027b82 */ /* 0x000f220000000a00 */
[----:B------:R-:W1:Y:S01]  /*5f30*/  LDCU.64 UR4, c[0x4][0x8] ;  /* 0x01000100ff0477ac */ /* 0x000e620008000a00 */
[----:B--2---:R-:W-:Y:S01]  /*5f40*/  MOV R5, UR9 ;  /* 0x0000000900057c02 */ /* 0x004fe20008000f00 */
[----:B------:R-:W-:Y:S01]  /*5f50*/  IMAD.U32 R4, RZ, RZ, UR8 ;  /* 0x00000008ff047e24 */ /* 0x000fe2000f8e00ff */
[----:B---3--:R-:W-:Y:S01]  /*5f60*/  MOV R7, UR7 ;  /* 0x0000000700077c02 */ /* 0x008fe20008000f00 */
[----:B------:R-:W-:Y:S01]  /*5f70*/  IMAD.U32 R6, RZ, RZ, UR6 ;  /* 0x00000006ff067e24 */ /* 0x000fe2000f8e00ff */
[----:B-1----:R-:W-:Y:S01]  /*5f80*/  MOV R11, UR5 ;  /* 0x00000005000b7c02 */ /* 0x002fe20008000f00 */
[----:B------:R-:W-:Y:S02]  /*5f90*/  IMAD.U32 R10, RZ, RZ, UR4 ;  /* 0x00000004ff0a7e24 */ /* 0x000fe4000f8e00ff */
[----:B------:R-:W-:Y:S07]  /*5fa0*/  LEPC R20, `(.L_x_102) ;  /* 0x000000001014794e */ /* 0x000fee0000000000 */
[----:B----45:R-:W-:Y:S05]  /*5fb0*/  CALL.ABS.NOINC R2 ;  /* 0x0000000002007343 */ /* 0x030fea0003c00000 */
.L_x_102:
[----:B------:R-:W-:Y:S01]  /*5fc0*/  LOP3.LUT P0, RZ, R85, 0x1b0, RZ, 0xc0, !PT ;  /* 0x000001b055ff7812 */ /* 0x000fe2000780c0ff */
[----:B------:R-:W-:Y:S11]  /*5fd0*/  BSSY.RECONVERGENT B6, `(.L_x_103) ;  /* 0x0000013000067945 */ /* 0x000ff60003800200 */
[----:B------:R-:W-:Y:S01]  /*5fe0*/  @!UPT UIADD3 URZ, UPT, UPT, URZ, URZ, URZ ;  /* 0x000000fffffff290 */ /* 0x000fe2000fffe0ff */
[----:B------:R-:W-:Y:S05]  /*5ff0*/  @!P0 BRA `(.L_x_104) ;  /* 0x0000000000408947 */ /* 0x000fea0003800000 */
        /* <DEDUP_REMOVED lines=16> */
.L_x_104:
[----:B------:R-:W-:Y:S05]  /*6100*/  BSYNC.RECONVERGENT B6 ;  /* 0x0000000000067941 */ /* 0x000fea0003800200 */
.L_x_103:
[----:B------:R-:W-:Y:S01]  /*6110*/  R2UR UR4, R77 ;  /* 0x000000004d0472ca */ /* 0x000fe200000e0000 */
[----:B------:R-:W-:Y:S01]  /*6120*/  UISETP.NE.U32.AND UP0, UPT, UR60, URZ, UPT ;  /* 0x000000ff3c00728c */ /* 0x000fe2000bf05070 */
[----:B------:R-:W-:Y:S02]  /*6130*/  ISETP.NE.U32.AND P4, PT, R72, RZ, PT ;  /* 0x000000ff4800720c */ /* 0x000fe40003f85070 */
[----:B------:R-:W-:Y:S01]  /*6140*/  ISETP.NE.U32.AND P2, PT, RZ, UR56, PT ;  /* 0x00000038ff007c0c */ /* 0x000fe2000bf45070 */
[----:B------:R-:W-:Y:S01]  /*6150*/  UISETP.NE.AND.EX UP1, UPT, UR61, URZ, UPT, UP0 ;  /* 0x000000ff3d00728c */ /* 0x000fe2000bf25300 */
[----:B------:R-:W-:Y:S01]  /*6160*/  ISETP.NE.AND.EX P4, PT, R73, RZ, PT, P4 ;  /* 0x000000ff4900720c */ /* 0x000fe20003f85340 */
[----:B------:R-:W-:Y:S01]  /*6170*/  UPLOP3.LUT UP0, UPT, UPT, UPT, UPT, 0x40, 0x4 ;  /* 0x000000000004789c */ /* 0x000fe20003f0e870 */
[----:B------:R-:W-:Y:S05]  /*6180*/  ISETP.NE.AND.EX P2, PT, RZ, UR57, PT, P2 ;  /* 0x00000039ff007c0c */ /* 0x000fea000bf45320 */
[----:B------:R-:W-:Y:S06]  /*6190*/  UISETP.NE.AND UP2, UPT, UR4, URZ, UPT ;  /* 0x000000ff0400728c */ /* 0x000fec000bf45270 */
[----:B------:R-:W-:Y:S05]  /*61a0*/  PLOP3.LUT P1, PT, PT, PT, UP2, 0x80, 0x8 ;  /* 0x000000000008781c */ /* 0x000fea0003f2f028 */
[----:B------:R-:W-:Y:S06]  /*61b0*/  @UP2 UPLOP3.LUT UP0, UPT, UPT, UPT, UP1, 0x80, 0x8 ;  /* 0x000000000008289c */ /* 0x000fec0003f0f010 */
[----:B------:R-:W-:Y:S01]  /*61c0*/  PLOP3.LUT P0, PT, PT, PT, UP0, 0x80, 0x8 ;  /* 0x000000000008781c */ /* 0x000fe20003f0f008 */
[----:B------:R-:W-:Y:S01]  /*61d0*/  @!UPT UIADD3 URZ, UPT, UPT, URZ, URZ, URZ ;  /* 0x000000fffffff290 */ /* 0x000fe2000fffe0ff */
[----:B------:R-:W-:Y:S11]  /*61e0*/  BRA.U !UP1, `(.L_x_105) ;  /* 0x00000001093c7547 */ /* 0x000ff6000b800000 */
[----:B------:R-:W-:Y:S01]  /*61f0*/  UISETP.NE.U32.AND UP0, UPT, UR56, URZ, UPT ;  /* 0x000000ff3800728c */ /* 0x000fe2000bf05070 */
[----:B-1----:R-:W-:Y:S01]  /*6200*/  HFMA2 R0, -RZ, RZ, 0, 5.9604644775390625e-08 ;  /* 0x00000001ff007431 */ /* 0x002fe200000001ff */
[----:B------:R-:W1:Y:S01]  /*6210*/  LDCU.64 UR8, c[0x0][0x358] ;  /* 0x00006b00ff0877ac */ /* 0x000e620008000a00 */
[----:B------:R-:W-:Y:S01]  /*6220*/  IMAD.MOV.U32 R74, RZ, RZ, 0x1 ;  /* 0x00000001ff4a7424 */ /* 0x000fe200078e00ff */
[----:B------:R-:W-:Y:S06]  /*6230*/  UISETP.NE.AND.EX UP0, UPT, UR57, URZ, UPT, UP0 ;  /* 0x000000ff3900728c */ /* 0x000fec000bf05300 */
[----:B------:R-:W-:Y:S05]  /*6240*/  PLOP3.LUT P3, PT, PT, PT, UP0, 0x80, 0x8 ;  /* 0x000000000008781c */ /* 0x000fea0003f6f008 */
[----:B------:R-:W2:Y:S01]  /*6250*/  @UP0 LDCU.64 UR4, c[0x0][0x888] ;  /* 0x00011100ff0407ac */ /* 0x000ea20008000a00 */
[----:B------:R-:W-:Y:S07]  /*6260*/  @UP0 UIMAD UR6, UR36, UR60, URZ ;  /* 0x0000003c240602a4 */ /* 0x000fee000f8e02ff */
[----:B------:R-:W-:Y:S01]  /*6270*/  @!P3 PRMT R74, R0, 0x7610, R74 ;  /* 0x00007610004ab816 */ /* 0x000fe2000000004a */
[----:B--2---:R-:W-:Y:S06]  /*6280*/  @UP0 UIMAD.WIDE UR4, UR6, 0x4, UR4 ;  /* 0x00000004060408a5 */ /* 0x004fec000f8e0204 */
[----:B-----5:R-:W-:Y:S01]  /*6290*/  IMAD.U32 R40, RZ, RZ, UR4 ;  /* 0x00000004ff287e24 */ /* 0x020fe2000f8e00ff */
[----:B------:R-:W-:Y:S04]  /*62a0*/  MOV R41, UR5 ;  /* 0x0000000500297c02 */ /* 0x000fe80008000f00 */
[----:B------:R-:W2:Y:S01]  /*62b0*/  @!UP0 LDCU UR4, c[0x0][0x880] ;  /* 0x00011000ff0487ac */ /* 0x000ea20008000800 */
[----:B-1----:R3:W5:Y:S02]  /*62c0*/  @P3 LDG.E R40, desc[UR8][R40.64] ;  /* 0x0000000828283981 */ /* 0x002764000c1e1900 */
[----:B--23--:R-:W-:Y:S02]  /*62d0*/  @!P3 IMAD.U32 R40, RZ, RZ, UR4 ;  /* 0x00000004ff28be24 */ /* 0x00cfe4000f8e00ff */
.L_x_105:
[----:B------:R-:W-:Y:S05]  /*62e0*/  @!P4 BRA `(.L_x_106) ;  /* 0x000000000024c947 */ /* 0x000fea0003800000 */
[----:B------:R-:W-:Y:S01]  /*62f0*/  ISETP.NE.U32.AND P3, PT, R70, RZ, PT ;  /* 0x000000ff4600720c */ /* 0x000fe20003f65070 */
[----:B------:R-:W2:Y:S03]  /*6300*/  LDCU.64 UR4, c[0x0][0x358] ;  /* 0x00006b00ff0477ac */ /* 0x000ea60008000a00 */
[----:B------:R-:W-:Y:S11]  /*6310*/  ISETP.NE.AND.EX P3, PT, R71, RZ, PT, P3 ;  /* 0x000000ff4700720c */ /* 0x000ff60003f65330 */
[----:B------:R-:W-:Y:S02]  /*6320*/  @!UPT UIADD3 URZ, UPT, UPT, URZ, URZ, URZ ;  /* 0x000000fffffff290 */ /* 0x000fe4000fffe0ff */
[----:B------:R-:W3:Y:S01]  /*6330*/  @P3 LDC.64 R2, c[0x0][0x8a8] ;  /* 0x00022a00ff023b82 */ /* 0x000ee20000000a00 */
[----:B-1----:R-:W-:Y:S04]  /*6340*/  @P3 IMAD R0, R72, UR36, RZ ;  /* 0x0000002448003c24 */ /* 0x002fe8000f8e02ff */
[----:B---3--:R-:W-:Y:S05]  /*6350*/  @P3 IMAD.WIDE R2, R0, 0x4, R2 ;  /* 0x0000000400023825 */ /* 0x008fea00078e0202 */
[----:B--2--5:R2:W5:Y:S02]  /*6360*/  @P3 LDG.E R38, desc[UR4][R2.64] ;  /* 0x0000000402263981 */ /* 0x024564000c1e1900 */
[----:B--2---:R-:W3:Y:S02]  /*6370*/  @!P3 LDC R38, c[0x0][0x8a0] ;  /* 0x00022800ff26bb82 */ /* 0x004ee40000000800 */
.L_x_106:
[----:B-----5:R-:W-:Y:S01]  /*6380*/  ISETP.NE.AND P4, PT, R40, RZ, PT ;  /* 0x000000ff2800720c */ /* 0x020fe20003f85270 */
[----:B------:R-:W-:Y:S01]  /*6390*/  BSSY B1, `(.L_x_107) ;  /* 0x0000042000017945 */ /* 0x000fe20003800000 */
[----:B------:R-:W-:Y:S01]  /*63a0*/  SEL R6, RZ, 0xffffffff, P2 ;  /* 0xffffffffff067807 */ /* 0x000fe20001000000 */
[----:B------:R-:W-:Y:S01]  /*63b0*/  IMAD.MOV.U32 R56, RZ, RZ, 0x1 ;  /* 0x00000001ff387424 */ /* 0x000fe200078e00ff */
[----:B------:R-:W-:Y:S02]  /*63c0*/  LOP3.LUT P3, RZ, R74, 0xff, RZ, 0xc0, !PT ;  /* 0x000000ff4aff7812 */ /* 0x000fe4000786c0ff */
[----:B------:R-:W-:Y:S02]  /*63d0*/  CS2R R46, SRZ ;  /* 0x00000000002e7805 */ /* 0x000fe4000001ff00 */
[----:B-1----:R-:W-:Y:S02]  /*63e0*/  @P1 SEL R0, RZ, 0xffffffff, P4 ;  /* 0xffffffffff001807 */ /* 0x002fe40002000000 */
[----:B------:R-:W-:Y:S02]  /*63f0*/  CS2R R44, SRZ ;  /* 0x00000000002c7805 */ /* 0x000fe4000001ff00 */
[----:B------:R-:W-:Y:S02]  /*6400*/  LEA R3, R81, UR44, 0x3 ;  /* 0x0000002c51037c11 */ /* 0x000fe4000f8e18ff */
[----:B------:R-:W-:Y:S02]  /*6410*/  CS2R R50, SRZ ;  /* 0x0000000000327805 */ /* 0x000fe4000001ff00 */
[----:B------:R-:W-:Y:S02]  /*6420*/  @P0 SEL R0, R6, R0, !P3 ;  /* 0x0000000006000207 */ /* 0x000fe40005800000 */
[----:B------:R-:W-:Y:S02]  /*6430*/  CS2R R48, SRZ ;  /* 0x0000000000307805 */ /* 0x000fe4000001ff00 */
[----:B------:R-:W-:Y:S02]  /*6440*/  LEA R43, R36, UR44, 0x3 ;  /* 0x0000002c242b7c11 */ /* 0x000fe4000f8e18ff */
[----:B------:R-:W-:Y:S02]  /*6450*/  @P1 LOP3.LUT R0, R0, 0x1, RZ, 0xc0, !PT ;  /* 0x0000000100001812 */ /* 0x000fe400078ec0ff */
[----:B------:R-:W-:Y:S02]  /*6460*/  SHF.L.U32 R4, R83, 0x1f, RZ ;  /* 0x0000001f53047819 */ /* 0x000fe400000006ff */
[----:B------:R-:W-:Y:S02]  /*6470*/  ISETP.NE.U32.OR P6, PT, R0, 0x1, !P1 ;  /* 0x000000010000780c */ /* 0x000fe40004fc5470 */
[----:B------:R-:W-:Y:S02]  /*6480*/  PLOP3.LUT P2, PT, PT, PT, UP1, 0x80, 0x8 ;  /* 0x000000000008781c */ /* 0x000fe40003f4f018 */
[----:B------:R-:W-:Y:S02]  /*6490*/  LEA.HI R39, R36, R36, RZ, 0x1 ;  /* 0x0000002424277211 */ /* 0x000fe400078f08ff */
[----:B------:R-:W-:Y:S02]  /*64a0*/  SEL R5, RZ, 0xffffffff, P4 ;  /* 0xffffffffff057807 */ /* 0x000fe40002000000 */
[----:B------:R-:W-:Y:S05]  /*64b0*/  P2R R2, PR, RZ, 0x40 ;  /* 0x00000040ff027803 */ /* 0x000fea0000000000 */
[----:B------:R-:W-:Y:S02]  /*64c0*/  @P6 SHF.L.U32 R0, R80, 0x1f, RZ ;  /* 0x0000001f50006819 */ /* 0x000fe400000006ff */
[----:B------:R-:W-:Y:S02]  /*64d0*/  @P2 SEL R5, R6, R5, !P3 ;  /* 0x0000000506052207 */ /* 0x000fe40005800000 */
[----:B------:R1:W2:Y:S02]  /*64e0*/  @P6 SYNCS.PHASECHK.TRANS64.TRYWAIT P1, [R3+URZ+0x110], R0 ;  /* 0x00011000030065a7 */ /* 0x0002a400080211ff */
[----:B------:R-:W-:Y:S04]  /*64f0*/  LOP3.LUT R5, R5, 0x1, RZ, 0xc0, !PT ;  /* 0x0000000105057812 */ /* 0x000fe800078ec0ff */
[----:B------:R-:W-:Y:S04]  /*6500*/  ISETP.NE.U32.AND P5, PT, R5, 0x1, PT ;  /* 0x000000010500780c */ /* 0x000fe80003fa5070 */
[----:B------:R-:W-:Y:S01]  /*6510*/  P2R R57, PR, RZ, 0x20 ;  /* 0x00000020ff397803 */ /* 0x000fe20000000000 */
[----:B------:R4:W3:Y:S01]  /*6520*/  SYNCS.PHASECHK.TRANS64.TRYWAIT P0, [R43+URZ+0x160], R4 ;  /* 0x000160042b0075a7 */ /* 0x0008e200080011ff */
[C---:B-1----:R-:W-:Y:S01]  /*6530*/  IMAD.SHL.U32 R0, R39.reuse, 0x40, RZ ;  /* 0x0000004027007824 */ /* 0x042fe200078e00ff */
[----:B------:R-:W-:Y:S04]  /*6540*/  LOP3.LUT R39, R39, 0xffe, RZ, 0xc0, !PT ;  /* 0x00000ffe27277812 */ /* 0x000fe800078ec0ff */
[----:B------:R-:W-:Y:S01]  /*6550*/  LOP3.LUT R0, R0, 0xffffff80, RZ, 0xc0, !PT ;  /* 0xffffff8000007812 */ /* 0x000fe200078ec0ff */
[----:B------:R-:W-:Y:S04]  /*6560*/  IMAD.IADD R39, R36, 0x1, -R39 ;  /* 0x0000000124277824 */ /* 0x000fe800078e0a27 */
[----:B------:R-:W-:Y:S04]  /*6570*/  IMAD.IADD R0, R37, 0x1, R0 ;  /* 0x0000000125007824 */ /* 0x000fe800078e0200 */
[----:B------:R-:W-:Y:S01]  /*6580*/  IMAD R39, R39, 0x100000, R0 ;  /* 0x0010000027277824 */ /* 0x000fe200078e0200 */
[----:B--2---:R-:W-:Y:S01]  /*6590*/  @P6 SEL R56, RZ, 0x1, !P1 ;  /* 0x00000001ff386807 */ /* 0x004fe20004800000 */
[----:B----4-:R-:W-:Y:S06]  /*65a0*/  @!P6 BRA `(.L_x_108) ;  /* 0x000000000080e947 */ /* 0x010fec0003800000 */
[----:B------:R-:W-:Y:S01]  /*65b0*/  @P5 IMAD R6, R81, 0x1000, R69 ;  /* 0x0000100051065824 */ /* 0x000fe200078e0245 */
[----:B------:R-:W-:Y:S01]  /*65c0*/  ISETP.NE.AND P1, PT, R56, RZ, PT ;  /* 0x000000ff3800720c */ /* 0x000fe20003f25270 */
[----:B------:R-:W-:Y:S01]  /*65d0*/  BSSY B0, `(.L_x_109) ;  /* 0x000000b000007945 */ /* 0x000fe20003800000 */
[----:B------:R-:W-:Y:S01]  /*65e0*/  CS2R R50, SRZ ;  /* 0x0000000000327805 */ /* 0x000fe2000001ff00 */
[----:B------:R-:W-:Y:S01]  /*65f0*/  @P5 VIADD R5, R6, UR44 ;  /* 0x0000002c06055c36 */ /* 0x000fe20008000000 */
[----:B------:R-:W-:Y:S02]  /*6600*/  CS2R R48, SRZ ;  /* 0x0000000000307805 */ /* 0x000fe4000001ff00 */
[----:B------:R-:W-:Y:S02]  /*6610*/  CS2R R46, SRZ ;  /* 0x00000000002e7805 */ /* 0x000fe4000001ff00 */
[----:B------:R-:W-:Y:S01]  /*6620*/  CS2R R44, SRZ ;  /* 0x00000000002c7805 */ /* 0x000fe2000001ff00 */
[----:B------:R-:W-:Y:S04]  /*6630*/  @P5 IMAD R5, R84, -0x10, R5 ;  /* 0xfffffff054055824 */ /* 0x000fe800078e0205 */
[----:B------:R-:W-:Y:S05]  /*6640*/  @P1 BRA `(.L_x_110) ;  /* 0x00000000000c1947 */ /* 0x000fea0003800000 */
[----:B------:R-:W-:Y:S04]  /*6650*/  SHF.L.U32 R0, R80, 0x1f, RZ ;  /* 0x0000001f50007819 */ /* 0x000fe800000006ff */
[----:B------:R-:W1:Y:S02]  /*6660*/  SYNCS.PHASECHK.TRANS64.TRYWAIT P1, [R3+URZ+0x110], R0 ;  /* 0x00011000030075a7 */ /* 0x000e6400080211ff */
[----:B-1----:R-:W-:Y:S05]  /*6670*/  @!P1 BRA `(.L_x_111) ;  /* 0x0000002800509947 */ /* 0x002fea0003800000 */
.L_x_110:
[----:B------:R-:W-:Y:S05]  /*6680*/  BSYNC B0 ;  /* 0x0000000000007941 */ /* 0x000fea0003800000 */
.L_x_109:
[----:B------:R-:W-:Y:S01]  /*6690*/  ISETP.NE.AND P1, PT, R57, RZ, PT ;  /* 0x000000ff3900720c */ /* 0x000fe20003f25270 */
[----:B-1----:R-:W-:Y:S02]  /*66a0*/  VIADD R3, R3, 0x120 ;  /* 0x0000012003037836 */ /* 0x002fe40000000000 */
[----:B------:R-:W-:Y:S02]  /*66b0*/  IMAD.U32 R0, RZ, RZ, UR45 ;  /* 0x0000002dff007e24 */ /* 0x000fe4000f8e00ff */
[----:B------:R-:W-:Y:S03]  /*66c0*/  VIADD R81, R81, 0x1 ;  /* 0x0000000151517836 */ /* 0x000fe60000000000 */
[----:B------:R-:W-:Y:S05]  /*66d0*/  PRMT R0, R0, 0x654, R3 ;  /* 0x0000065400007816 */ /* 0x000fea0000000003 */
[----:B------:R1:W2:Y:S04]  /*66e0*/  @P1 LDS.128 R48, [R6+UR44+0x200] ;  /* 0x0002002c06301984 */ /* 0x0002a80008000c00 */
[----:B------:R1:W4:Y:S01]  /*66f0*/  @P1 LDS.128 R44, [R5+0x210] ;  /* 0x00021000052c1984 */ /* 0x0003220000000c00 */
[C---:B------:R-:W-:Y:S01]  /*6700*/  ISETP.NE.AND P1, PT, R81.reuse, 0x2, PT ;  /* 0x000000025100780c */ /* 0x040fe20003f25270 */
[----:B------:R-:W-:Y:S01]  /*6710*/  @!PT LDS RZ, [RZ] ;  /* 0x00000000fffff984 */ /* 0x000fe20000000800 */
[----:B------:R-:W-:Y:S01]  /*6720*/  @!PT LDS RZ, [RZ] ;  /* 0x00000000fffff984 */ /* 0x000fe20000000800 */
[----:B------:R-:W-:Y:S01]  /*6730*/  @!PT LDS RZ, [RZ] ;  /* 0x00000000fffff984 */ /* 0x000fe20000000800 */
[----:B------:R-:W-:Y:S01]  /*6740*/  @!PT LDS RZ, [RZ] ;  /* 0x00000000fffff984 */ /* 0x000fe20000000800 */
[----:B------:R5:W-:Y:S06]  /*6750*/  MEMBAR.ALL.CTA ;  /* 0x0000000000007992 */ /* 0x000bec0000008000 */
[----:B-----5:R-:W5:Y:S01]  /*6760*/  FENCE.VIEW.ASYNC.S ;  /* 0x00000000000073c6 */ /* 0x020f620000000000 */
[----:B------:R-:W-:Y:S01]  /*6770*/  SEL R81, R81, RZ, P1 ;  /* 0x000000ff51517207 */ /* 0x000fe20000800000 */
[----:B-----5:R5:W-:Y:S02]  /*6780*/  SYNCS.ARRIVE.TRANS64.RED.A1T0 RZ, [R0+URZ], RZ ;  /* 0x000000ff00ff79a7 */ /* 0x020be400081004ff */
[----:B-----5:R-:W-:Y:S04]  /*6790*/  SEL R0, RZ, 0x1, P1 ;  /* 0x00000001ff007807 */ /* 0x020fe80000800000 */
[----:B-12---:R-:W-:Y:S02]  /*67a0*/  LOP3.LUT R80, R80, R0, RZ, 0x3c, !PT ;  /* 0x0000000050507212 */ /* 0x006fe400078e3cff */
.L_x_108:
[----:B------:R-:W-:Y:S05]  /*67b0*/  BSYNC B1 ;  /* 0x0000000000017941 */ /* 0x000fea0003800000 */
.L_x_107:
[----:B------:R-:W-:Y:S04]  /*67c0*/  SHF.R.U32.HI R0, RZ, 0x15, R39 ;  /* 0x00000015ff007819 */ /* 0x000fe80000011627 */
[----:B------:R-:W-:Y:S01]  /*67d0*/  LOP3.LUT P1, RZ, R0, 0x3, R75, 0x48, !PT ;  /* 0x0000000300ff7812 */ /* 0x000fe2000782484b */
[----:B------:R-:W-:Y:S01]  /*67e0*/  @!UPT UIADD3 URZ, UPT, UPT, URZ, URZ, URZ ;  /* 0x000000fffffff290 */ /* 0x000fe2000fffe0ff */
[----:B---3--:R-:W-:Y:S11]  /*67f0*/  @P0 BRA `(.L_x_112) ;  /* 0x0000000000080947 */ /* 0x008ff60003800000 */
[----:B------:R-:W1:Y:S02]  /*6800*/  SYNCS.PHASECHK.TRANS64.TRYWAIT P0, [R43+URZ+0x160], R4 ;  /* 0x000160042b0075a7 */ /* 0x000e6400080011ff */
[----:B-1----:R-:W-:Y:S05]  /*6810*/  @!P0 BRA `(.L_x_113) ;  /* 0x0000002400fc8947 */ /* 0x002fea0003800000 */
.L_x_112:
        /* <DEDUP_REMOVED lines=8> */
[----:B------:R-:W5:Y:S01]  /*68a0*/  LDCU.64 UR4, c[0x4][0x10] ;  /* 0x01000200ff0477ac */ /* 0x000f620008000a00 */
[----:B--2---:R-:W-:Y:S01]  /*68b0*/  MOV R5, UR9 ;  /* 0x0000000900057c02 */ /* 0x004fe20008000f00 */
[----:B-1----:R-:W-:Y:S01]  /*68c0*/  IMAD.U32 R4, RZ, RZ, UR8 ;  /* 0x00000008ff047e24 */ /* 0x002fe2000f8e00ff */
[----:B---3--:R-:W-:Y:S01]  /*68d0*/  MOV R7, UR7 ;  /* 0x0000000700077c02 */ /* 0x008fe20008000f00 */
[----:B------:R-:W-:Y:S01]  /*68e0*/  IMAD.U32 R6, RZ, RZ, UR6 ;  /* 0x00000006ff067e24 */ /* 0x000fe2000f8e00ff */
[----:B-----5:R-:W-:Y:S01]  /*68f0*/  MOV R11, UR5 ;  /* 0x00000005000b7c02 */ /* 0x020fe20008000f00 */
[----:B------:R-:W-:Y:S02]  /*6900*/  IMAD.U32 R10, RZ, RZ, UR4 ;  /* 0x00000004ff0a7e24 */ /* 0x000fe4000f8e00ff */
[----:B------:R-:W-:Y:S07]  /*6910*/  LEPC R20, `(.L_x_114) ;  /* 0x000000001014794e */ /* 0x000fee0000000000 */
[----:B----4-:R-:W-:Y:S05]  /*6920*/  CALL.ABS.NOINC R14 ;  /* 0x000000000e007343 */ /* 0x010fea0003c00000 */
.L_x_114:
[----:B------:R-:W-:Y:S05]  /*6930*/  WARPSYNC.ALL ;  /* 0x0000000000007948 */ /* 0x000fea0003800000 */
[----:B------:R-:W-:Y:S01]  /*6940*/  R2UR UR4, R39 ;  /* 0x00000000270472ca */ /* 0x000fe200000e0000 */
[----:B------:R-:W-:Y:S01]  /*6950*/  BSSY.RECONVERGENT B0, `(.L_x_115) ;  /* 0x00000a0000007945 */ /* 0x000fe20003800200 */
[----:B------:R-:W-:Y:S02]  /*6960*/  ISETP.NE.AND P6, PT, R2, RZ, PT ;  /* 0x000000ff0200720c */ /* 0x000fe40003fc5270 */
[C---:B------:R-:W-:Y:S02]  /*6970*/  SHF.L.U32 R2, R48.reuse, 0x10, RZ ;  /* 0x0000001030027819 */ /* 0x040fe400000006ff */
[C---:B------:R-:W-:Y:S02]  /*6980*/  PRMT R3, R48.reuse, 0x8880, RZ ;  /* 0x0000888030037816 */ /* 0x040fe400000000ff */
[----:B------:R-:W-:Y:S02]  /*6990*/  SHF.L.U32 R41, R48, 0x8, RZ ;  /* 0x0000000830297819 */ /* 0x000fe400000006ff */
[----:B------:R-:W-:Y:S02]  /*69a0*/  SHF.L.U32 R42, R49, 0x10, RZ ;  /* 0x00000010312a7819 */ /* 0x000fe400000006ff */
[----:B------:R-:W-:Y:S01]  /*69b0*/  ISETP.NE.AND P0, PT, R86, RZ, PT ;  /* 0x000000ff5600720c */ /* 0x000fe20003f05270 */
[----:B-1----:R-:W-:Y:S01]  /*69c0*/  LDTM.16dp32bit_t0_t15.x32 R4, tmem[UR4] ;  /* 0x00000004000479ee */ /* 0x002fe20008a80000 */
[----:B------:R-:W1:Y:S01]  /*69d0*/  LDTM.16dp32bit_t16_t31.x32 R4, tmem[UR4+0x20] ;  /* 0x00002004000479ee */ /* 0x000e620008aa0000 */
[----:B------:R-:W-:Y:S01]  /*69e0*/  SHF.R.S32.HI R42, RZ, 0x18, R42 ;  /* 0x00000018ff2a7819 */ /* 0x000fe2000001142a */
[C---:B-1----:R-:W-:Y:S01]  /*69f0*/  IMAD R0, R38.reuse, R4, RZ ;  /* 0x0000000426007224 */ /* 0x042fe200078e02ff */
[----:B------:R-:W-:Y:S01]  /*6a00*/  SHF.R.S32.HI R4, RZ, 0x18, R2 ;  /* 0x00000018ff047819 */ /* 0x000fe20000011402 */
[C---:B------:R-:W-:Y:S01]  /*6a10*/  IMAD R2, R38.reuse, R5, RZ ;  /* 0x0000000526027224 */ /* 0x040fe200078e02ff */
[----:B------:R-:W-:Y:S01]  /*6a20*/  SHF.R.S32.HI R5, RZ, 0x18, R41 ;  /* 0x00000018ff057819 */ /* 0x000fe20000011429 */
[----:B------:R-:W-:Y:S01]  /*6a30*/  IMAD R0, R3, R40, R0 ;  /* 0x0000002803007224 */ /* 0x000fe200078e0200 */
[----:B------:R-:W-:Y:S01]  /*6a40*/  PRMT R41, R49, 0x8880, RZ ;  /* 0x0000888031297816 */ /* 0x000fe200000000ff */
[----:B------:R-:W-:Y:S02]  /*6a50*/  IMAD R3, R38, R6, RZ ;  /* 0x0000000626037224 */ /* 0x000fe400078e02ff */
[-C--:B------:R-:W-:Y:S01]  /*6a60*/  IMAD R2, R4, R40.reuse, R2 ;  /* 0x0000002804027224 */ /* 0x080fe200078e0202 */
[----:B------:R-:W-:Y:S01]  /*6a70*/  SHF.R.S32.HI R4, RZ, 0x18, R48 ;  /* 0x00000018ff047819 */ /* 0x000fe20000011430 */
[----:B------:R-:W-:Y:S02]  /*6a80*/  IMAD R7, R38, R7, RZ ;  /* 0x0000000726077224 */ /* 0x000fe400078e02ff */
[-C--:B------:R-:W-:Y:S02]  /*6a90*/  IMAD R3, R5, R40.reuse, R3 ;  /* 0x0000002805037224 */ /* 0x080fe400078e0203 */
[----:B------:R-:W-:Y:S02]  /*6aa0*/  IMAD R7, R4, R40, R7 ;  /* 0x0000002804077224 */ /* 0x000fe400078e0207 */
[C---:B------:R-:W-:Y:S02]  /*6ab0*/  IMAD R6, R38.reuse, R11, RZ ;  /* 0x0000000b26067224 */ /* 0x040fe400078e02ff */
[C---:B------:R-:W-:Y:S01]  /*6ac0*/  IMAD R11, R38.reuse, R16, RZ ;  /* 0x00000010260b7224 */ /* 0x040fe200078e02ff */
[----:B------:R-:W-:Y:S01]  /*6ad0*/  I2IP.S8.S32.SAT R52, R7, R3, RZ ;  /* 0x0000000307347239 */ /* 0x000fe200000014ff */
[C---:B------:R-:W-:Y:S02]  /*6ae0*/  IMAD R16, R38.reuse, R21, RZ ;  /* 0x0000001526107224 */ /* 0x040fe400078e02ff */
[----:B------:R-:W-:Y:S01]  /*6af0*/  IMAD R21, R38, R26, RZ ;  /* 0x0000001a26157224 */ /* 0x000fe200078e02ff */
[----:B------:R-:W-:Y:S01]  /*6b00*/  I2IP.S8.S32.SAT R52, R2, R0, R52 ;  /* 0x0000000002347239 */ /* 0x000fe20000001434 */
[C---:B------:R-:W-:Y:S01]  /*6b10*/  IMAD R26, R38.reuse, R31, RZ ;  /* 0x0000001f261a7224 */ /* 0x040fe200078e02ff */
[----:B------:R-:W-:Y:S01]  /*6b20*/  SHF.R.S32.HI R2, RZ, 0x18, R49 ;  /* 0x00000018ff027819 */ /* 0x000fe20000011431 */
[C---:B------:R-:W-:Y:S02]  /*6b30*/  IMAD R3, R38.reuse, R8, RZ ;  /* 0x0000000826037224 */ /* 0x040fe400078e02ff */
[----:B------:R-:W-:Y:S02]  /*6b40*/  IMAD.SHL.U32 R31, R49, 0x100, RZ ;  /* 0x00000100311f7824 */ /* 0x000fe400078e00ff */
[C---:B------:R-:W-:Y:S02]  /*6b50*/  IMAD R8, R38.reuse, R13, RZ ;  /* 0x0000000d26087224 */ /* 0x040fe400078e02ff */
[C---:B------:R-:W-:Y:S01]  /*6b60*/  IMAD R13, R38.reuse, R18, RZ ;  /* 0x00000012260d7224 */ /* 0x040fe200078e02ff */
[----:B------:R-:W-:Y:S01]  /*6b70*/  SHF.R.S32.HI R0, RZ, 0x18, R31 ;  /* 0x00000018ff007819 */ /* 0x000fe2000001141f */
[----:B------:R-:W-:Y:S01]  /*6b80*/  IMAD R18, R38, R23, RZ ;  /* 0x0000001726127224 */ /* 0x000fe200078e02ff */
[----:B------:R-:W-:Y:S01]  /*6b90*/  SHF.L.U32 R31, R50, 0x10, RZ ;  /* 0x00000010321f7819 */ /* 0x000fe200000006ff */
[C---:B------:R-:W-:Y:S02]  /*6ba0*/  IMAD R4, R38.reuse, R9, RZ ;  /* 0x0000000926047224 */ /* 0x040fe400078e02ff */
[C---:B------:R-:W-:Y:S01]  /*6bb0*/  IMAD R23, R38.reuse, R28, RZ ;  /* 0x0000001c26177224 */ /* 0x040fe200078e02ff */
[----:B------:R-:W-:Y:S01]  /*6bc0*/  SHF.R.S32.HI R31, RZ, 0x18, R31 ;  /* 0x00000018ff1f7819 */ /* 0x000fe2000001141f */
[C---:B------:R-:W-:Y:S02]  /*6bd0*/  IMAD R7, R38.reuse, R12, RZ ;  /* 0x0000000c26077224 */ /* 0x040fe400078e02ff */
[----:B------:R-:W-:Y:S01]  /*6be0*/  IMAD R28, R38, R33, RZ ;  /* 0x00000021261c7224 */ /* 0x000fe200078e02ff */
[----:B------:R-:W-:Y:S01]  /*6bf0*/  PRMT R33, R50, 0x8880, RZ ;  /* 0x0000888032217816 */ /* 0x000fe200000000ff */
[----:B------:R-:W-:Y:S02]  /*6c00*/  IMAD R3, R41, R40, R3 ;  /* 0x0000002829037224 */ /* 0x000fe400078e0203 */
[C---:B------:R-:W-:Y:S02]  /*6c10*/  IMAD R12, R38.reuse, R17, RZ ;  /* 0x00000011260c7224 */ /* 0x040fe400078e02ff */
[C---:B------:R-:W-:Y:S02]  /*6c20*/  IMAD R5, R38.reuse, R10, RZ ;  /* 0x0000000a26057224 */ /* 0x040fe400078e02ff */
[----:B------:R-:W-:Y:S02]  /*6c30*/  IMAD R17, R38, R22, RZ ;  /* 0x0000001626117224 */ /* 0x000fe400078e02ff */
[----:B------:R-:W-:Y:S02]  /*6c40*/  IMAD R4, R42, R40, R4 ;  /* 0x000000282a047224 */ /* 0x000fe400078e0204 */
[C---:B------:R-:W-:Y:S02]  /*6c50*/  IMAD R22, R38.reuse, R27, RZ ;  /* 0x0000001b26167224 */ /* 0x040fe400078e02ff */
[----:B------:R-:W-:Y:S01]  /*6c60*/  IMAD R27, R38, R32, RZ ;  /* 0x00000020261b7224 */ /* 0x000fe200078e02ff */
[----:B------:R-:W-:Y:S01]  /*6c70*/  SHF.L.U32 R32, R50, 0x8, RZ ;  /* 0x0000000832207819 */ /* 0x000fe200000006ff */
[-C--:B------:R-:W-:Y:S02]  /*6c80*/  IMAD R5, R0, R40.reuse, R5 ;  /* 0x0000002800057224 */ /* 0x080fe400078e0205 */
[----:B------:R-:W-:Y:S01]  /*6c90*/  IMAD.MOV.U32 R0, RZ, RZ, R33 ;  /* 0x000000ffff007224 */ /* 0x000fe200078e0021 */
[----:B------:R-:W-:Y:S01]  /*6ca0*/  SHF.R.S32.HI R32, RZ, 0x18, R32 ;  /* 0x00000018ff207819 */ /* 0x000fe20000011420 */
[-C--:B------:R-:W-:Y:S01]  /*6cb0*/  IMAD R6, R2, R40.reuse, R6 ;  /* 0x0000002802067224 */ /* 0x080fe200078e0206 */
[----:B------:R-:W-:Y:S01]  /*6cc0*/  SHF.R.S32.HI R2, RZ, 0x18, R50 ;  /* 0x00000018ff027819 */ /* 0x000fe20000011432 */
[----:B------:R-:W-:Y:S01]  /*6cd0*/  IMAD R7, R0, R40, R7 ;  /* 0x0000002800077224 */ /* 0x000fe200078e0207 */
[----:B------:R-:W-:Y:S01]  /*6ce0*/  PRMT R0, R51, 0x8880, RZ ;  /* 0x0000888033007816 */ /* 0x000fe200000000ff */
[----:B------:R-:W-:Y:S01]  /*6cf0*/  IMAD R9, R38, R14, RZ ;  /* 0x0000000e26097224 */ /* 0x000fe200078e02ff */
[----:B------:R-:W-:Y:S01]  /*6d00*/  I2IP.S8.S32.SAT R6, R6, R5, RZ ;  /* 0x0000000506067239 */ /* 0x000fe200000014ff */
[-C--:B------:R-:W-:Y:S01]  /*6d10*/  IMAD R8, R31, R40.reuse, R8 ;  /* 0x000000281f087224 */ /* 0x080fe200078e0208 */
[C---:B------:R-:W-:Y:S01]  /*6d20*/  SHF.L.U32 R31, R51.reuse, 0x8, RZ ;  /* 0x00000008331f7819 */ /* 0x040fe200000006ff */
[----:B------:R-:W-:Y:S01]  /*6d30*/  IMAD R10, R38, R15, RZ ;  /* 0x0000000f260a7224 */ /* 0x000fe200078e02ff */
[----:B------:R-:W-:Y:S01]  /*6d40*/  I2IP.S8.S32.SAT R53, R4, R3, R6 ;  /* 0x0000000304357239 */ /* 0x000fe20000001406 */
[-C--:B------:R-:W-:Y:S01]  /*6d50*/  IMAD R9, R32, R40.reuse, R9 ;  /* 0x0000002820097224 */ /* 0x080fe200078e0209 */
[----:B------:R-:W-:Y:S01]  /*6d60*/  SHF.R.S32.HI R5, RZ, 0x18, R31 ;  /* 0x00000018ff057819 */ /* 0x000fe2000001141f */
[-C--:B------:R-:W-:Y:S01]  /*6d70*/  IMAD R10, R2, R40.reuse, R10 ;  /* 0x00000028020a7224 */ /* 0x080fe200078e020a */
[----:B------:R-:W-:Y:S01]  /*6d80*/  SHF.L.U32 R2, R51, 0x10, RZ ;  /* 0x0000001033027819 */ /* 0x000fe200000006ff */
[----:B------:R-:W-:Y:S01]  /*6d90*/  IMAD R11, R0, R40, R11 ;  /* 0x00000028000b7224 */ /* 0x000fe200078e020b */
[----:B------:R-:W-:Y:S01]  /*6da0*/  SHF.R.S32.HI R0, RZ, 0x18, R51 ;  /* 0x00000018ff007819 */ /* 0x000fe20000011433 */
[C---:B------:R-:W-:Y:S01]  /*6db0*/  IMAD R15, R38.reuse, R20, RZ ;  /* 0x00000014260f7224 */ /* 0x040fe200078e02ff */
[----:B------:R-:W-:Y:S01]  /*6dc0*/  SHF.R.S32.HI R2, RZ, 0x18, R2 ;  /* 0x00000018ff027819 */ /* 0x000fe20000011402 */
[C---:B------:R-:W-:Y:S01]  /*6dd0*/  IMAD R14, R38.reuse, R19, RZ ;  /* 0x00000013260e7224 */ /* 0x040fe200078e02ff */
[C---:B----4-:R-:W-:Y:S01]  /*6de0*/  SHF.L.U32 R4, R45.reuse, 0x10, RZ ;  /* 0x000000102d047819 */ /* 0x050fe200000006ff */
[----:B------:R-:W-:Y:S01]  /*6df0*/  IMAD R19, R38, R24, RZ ;  /* 0x0000001826137224 */ /* 0x000fe200078e02ff */
[----:B------:R-:W-:Y:S01]  /*6e00*/  PRMT R3, R45, 0x8880, RZ ;  /* 0x000088802d037816 */ /* 0x000fe200000000ff */
[-C--:B------:R-:W-:Y:S01]  /*6e10*/  IMAD R12, R2, R40.reuse, R12 ;  /* 0x00000028020c7224 */ /* 0x080fe200078e020c */
[----:B------:R-:W-:Y:S01]  /*6e20*/  PRMT R2, R44, 0x8880, RZ ;  /* 0x000088802c027816 */ /* 0x000fe200000000ff */
[-C--:B------:R-:W-:Y:S01]  /*6e30*/  IMAD R13, R5, R40.reuse, R13 ;  /* 0x00000028050d7224 */ /* 0x080fe200078e020d */
[----:B------:R-:W-:Y:S01]  /*6e40*/  SHF.R.S32.HI R4, RZ, 0x18, R4 ;  /* 0x00000018ff047819 */ /* 0x000fe20000011404 */
[----:B------:R-:W-:Y:S01]  /*6e50*/  IMAD R14, R0, R40, R14 ;  /* 0x00000028000e7224 */ /* 0x000fe200078e020e */
[----:B------:R-:W-:Y:S01]  /*6e60*/  MOV R0, R2 ;  /* 0x0000000200007202 */ /* 0x000fe20000000f00 */
[----:B------:R-:W-:Y:S01]  /*6e70*/  IMAD.U32 R5, R44, 0x10000, RZ ;  /* 0x000100002c057824 */ /* 0x000fe200078e00ff */
[----:B------:R-:W-:Y:S01]  /*6e80*/  I2IP.S8.S32.SAT R9, R10, R9, RZ ;  /* 0x000000090a097239 */ /* 0x000fe200000014ff */
[----:B------:R-:W-:Y:S01]  /*6e90*/  IMAD R20, R38, R25, RZ ;  /* 0x0000001926147224 */ /* 0x000fe200078e02ff */
[----:B------:R-:W-:Y:S01]  /*6ea0*/  I2IP.S8.S32.SAT R13, R14, R13, RZ ;  /* 0x0000000d0e0d7239 */ /* 0x000fe200000014ff */
[----:B------:R-:W-:Y:S01]  /*6eb0*/  IMAD R15, R0, R40, R15 ;  /* 0x00000028000f7224 */ /* 0x000fe200078e020f */
[----:B------:R-:W-:Y:S01]  /*6ec0*/  SHF.R.S32.HI R2, RZ, 0x18, R5 ;  /* 0x00000018ff027819 */ /* 0x000fe20000011405 */
[----:B------:R-:W-:Y:S01]  /*6ed0*/  IMAD R24, R38, R29, RZ ;  /* 0x0000001d26187224 */ /* 0x000fe200078e02ff */
[----:B------:R-:W-:Y:S01]  /*6ee0*/  SHF.L.U32 R0, R44, 0x8, RZ ;  /* 0x000000082c007819 */ /* 0x000fe200000006ff */
[----:B------:R-:W-:Y:S01]  /*6ef0*/  IMAD R25, R38, R30, RZ ;  /* 0x0000001e26197224 */ /* 0x000fe200078e02ff */
[----:B------:R-:W-:Y:S01]  /*6f00*/  I2IP.S8.S32.SAT R54, R8, R7, R9 ;  /* 0x0000000708367239 */ /* 0x000fe20000001409 */
[----:B------:R-:W-:Y:S01]  /*6f10*/  IMAD R16, R2, R40, R16 ;  /* 0x0000002802107224 */ /* 0x000fe200078e0210 */
[----:B------:R-:W-:Y:S01]  /*6f20*/  SHF.R.S32.HI R0, RZ, 0x18, R0 ;  /* 0x00000018ff007819 */ /* 0x000fe20000011400 */
[----:B------:R-:W-:Y:S01]  /*6f30*/  IMAD R29, R38, R34, RZ ;  /* 0x00000022261d7224 */ /* 0x000fe200078e02ff */
[----:B------:R-:W-:Y:S01]  /*6f40*/  SHF.R.S32.HI R2, RZ, 0x18, R44 ;  /* 0x00000018ff027819 */ /* 0x000fe2000001142c */
[----:B------:R-:W-:Y:S01]  /*6f50*/  IMAD.SHL.U32 R5, R45, 0x100, RZ ;  /* 0x000001002d057824 */ /* 0x000fe200078e00ff */
[----:B------:R-:W-:Y:S01]  /*6f60*/  I2IP.S8.S32.SAT R55, R12, R11, R13 ;  /* 0x0000000b0c377239 */ /* 0x000fe2000000140d */
[-C--:B------:R-:W-:Y:S02]  /*6f70*/  IMAD R17, R0, R40.reuse, R17 ;  /* 0x0000002800117224 */ /* 0x080fe400078e0211 */
[-C--:B------:R-:W-:Y:S01]  /*6f80*/  IMAD R18, R2, R40.reuse, R18 ;  /* 0x0000002802127224 */ /* 0x080fe200078e0212 */
[----:B------:R-:W-:Y:S01]  /*6f90*/  SHF.R.S32.HI R0, RZ, 0x18, R5 ;  /* 0x00000018ff007819 */ /* 0x000fe20000011405 */
[-C--:B------:R-:W-:Y:S01]  /*6fa0*/  IMAD R19, R3, R40.reuse, R19 ;  /* 0x0000002803137224 */ /* 0x080fe200078e0213 */
[----:B------:R-:W-:Y:S01]  /*6fb0*/  SHF.R.S32.HI R2, RZ, 0x18, R45 ;  /* 0x00000018ff027819 */ /* 0x000fe2000001142d */
[-C--:B------:R-:W-:Y:S01]  /*6fc0*/  IMAD R20, R4, R40.reuse, R20 ;  /* 0x0000002804147224 */ /* 0x080fe200078e0214 */
[----:B------:R-:W-:Y:S01]  /*6fd0*/  SHF.L.U32 R4, R46, 0x10, RZ ;  /* 0x000000102e047819 */ /* 0x000fe200000006ff */
[-C--:B------:R-:W-:Y:S01]  /*6fe0*/  IMAD R21, R0, R40.reuse, R21 ;  /* 0x0000002800157224 */ /* 0x080fe200078e0215 */
[C---:B------:R-:W-:Y:S01]  /*6ff0*/  PRMT R0, R46.reuse, 0x8880, RZ ;  /* 0x000088802e007816 */ /* 0x040fe200000000ff */
[----:B------:R1:W-:Y:S01]  /*7000*/  STS.128 [R69+UR44+0x2200], R52 ;  /* 0x0022003445007988 */ /* 0x0003e20008000c2c */
[----:B------:R-:W-:Y:S01]  /*7010*/  SHF.L.U32 R3, R46, 0x8, RZ ;  /* 0x000000082e037819 */ /* 0x000fe200000006ff */
[-C--:B------:R-:W-:Y:S01]  /*7020*/  IMAD R22, R2, R40.reuse, R22 ;  /* 0x0000002802167224 */ /* 0x080fe200078e0216 */
[----:B------:R-:W-:Y:S01]  /*7030*/  SHF.R.S32.HI R2, RZ, 0x18, R4 ;  /* 0x00000018ff027819 */ /* 0x000fe20000011404 */
[-C--:B------:R-:W-:Y:S01]  /*7040*/  IMAD R23, R0, R40.reuse, R23 ;  /* 0x0000002800177224 */ /* 0x080fe200078e0217 */
[----:B------:R-:W-:Y:S01]  /*7050*/  SHF.R.S32.HI R3, RZ, 0x18, R3 ;  /* 0x00000018ff037819 */ /* 0x000fe20000011403 */
[----:B------:R-:W-:Y:S01]  /*7060*/  IMAD R30, R38, R35, RZ ;  /* 0x00000023261e7224 */ /* 0x000fe200078e02ff */
[----:B------:R-:W-:Y:S01]  /*7070*/  SHF.R.S32.HI R0, RZ, 0x18, R46 ;  /* 0x00000018ff007819 */ /* 0x000fe2000001142e */
[-C--:B------:R-:W-:Y:S01]  /*7080*/  IMAD R24, R2, R40.reuse, R24 ;  /* 0x0000002802187224 */ /* 0x080fe200078e0218 */
[----:B------:R-:W-:Y:S01]  /*7090*/  PRMT R2, R47, 0x8880, RZ ;  /* 0x000088802f027816 */ /* 0x000fe200000000ff */
[-C--:B------:R-:W-:Y:S01]  /*70a0*/  IMAD R25, R3, R40.reuse, R25 ;  /* 0x0000002803197224 */ /* 0x080fe200078e0219 */
[C---:B------:R-:W-:Y:S01]  /*70b0*/  SHF.L.U32 R3, R47.reuse, 0x10, RZ ;  /* 0x000000102f037819 */ /* 0x040fe200000006ff */
[----:B------:R-:W-:Y:S01]  /*70c0*/  IMAD.SHL.U32 R4, R47, 0x100, RZ ;  /* 0x000001002f047824 */ /* 0x000fe200078e00ff */
[----:B------:R-:W-:Y:S01]  /*70d0*/  SHF.R.S32.HI R5, RZ, 0x18, R47 ;  /* 0x00000018ff057819 */ /* 0x000fe2000001142f */
[-C--:B------:R-:W-:Y:S01]  /*70e0*/  IMAD R26, R0, R40.reuse, R26 ;  /* 0x00000028001a7224 */ /* 0x080fe200078e021a */
[----:B------:R-:W-:Y:S01]  /*70f0*/  SHF.R.S32.HI R3, RZ, 0x18, R3 ;  /* 0x00000018ff037819 */ /* 0x000fe20000011403 */
[-C--:B------:R-:W-:Y:S01]  /*7100*/  IMAD R27, R2, R40.reuse, R27 ;  /* 0x00000028021b7224 */ /* 0x080fe200078e021b */
[----:B------:R-:W-:Y:S02]  /*7110*/  SHF.R.S32.HI R4, RZ, 0x18, R4 ;  /* 0x00000018ff047819 */ /* 0x000fe40000011404 */
[----:B------:R-:W-:Y:S01]  /*7120*/  I2IP.S8.S32.SAT R17, R18, R17, RZ ;  /* 0x0000001112117239 */ /* 0x000fe200000014ff */
[-C--:B------:R-:W-:Y:S01]  /*7130*/  IMAD R28, R3, R40.reuse, R28 ;  /* 0x00000028031c7224 */ /* 0x080fe200078e021c */
[----:B------:R-:W-:Y:S01]  /*7140*/  I2IP.S8.S32.SAT R21, R22, R21, RZ ;  /* 0x0000001516157239 */ /* 0x000fe200000014ff */
[-C--:B------:R-:W-:Y:S01]  /*7150*/  IMAD R29, R4, R40.reuse, R29 ;  /* 0x00000028041d7224 */ /* 0x080fe200078e021d */
[----:B------:R-:W-:Y:S01]  /*7160*/  I2IP.S8.S32.SAT R16, R16, R15, R17 ;  /* 0x0000000f10107239 */ /* 0x000fe20000001411 */
[----:B------:R-:W-:Y:S01]  /*7170*/  IMAD R30, R5, R40, R30 ;  /* 0x00000028051e7224 */ /* 0x000fe200078e021e */
[----:B------:R-:W-:Y:S02]  /*7180*/  I2IP.S8.S32.SAT R17, R20, R19, R21 ;  /* 0x0000001314117239 */ /* 0x000fe40000001415 */
[----:B------:R-:W-:Y:S02]  /*7190*/  I2IP.S8.S32.SAT R18, R26, R25, RZ ;  /* 0x000000191a127239 */ /* 0x000fe400000014ff */
[----:B------:R-:W-:Y:S02]  /*71a0*/  I2IP.S8.S32.SAT R19, R30, R29, RZ ;  /* 0x0000001d1e137239 */ /* 0x000fe400000014ff */
[----:B------:R-:W-:Y:S02]  /*71b0*/  IADD3 R2, PT, PT, R69, UR44, RZ ;  /* 0x0000002c45027c10 */ /* 0x000fe4000fffe0ff */
[----:B------:R-:W-:Y:S02]  /*71c0*/  SHF.L.U32 R0, R79, 0x4, RZ ;  /* 0x000000044f007819 */ /* 0x000fe400000006ff */
[----:B------:R-:W-:Y:S02]  /*71d0*/  I2IP.S8.S32.SAT R18, R24, R23, R18 ;  /* 0x0000001718127239 */ /* 0x000fe40000001412 */
[----:B------:R-:W-:Y:S02]  /*71e0*/  I2IP.S8.S32.SAT R19, R28, R27, R19 ;  /* 0x0000001b1c137239 */ /* 0x000fe40000001413 */
[----:B------:R-:W-:Y:S02]  /*71f0*/  IADD3 R87, PT, PT, R2, R0, RZ ;  /* 0x0000000002577210 */ /* 0x000fe40007ffe0ff */
[----:B------:R-:W-:Y:S02]  /*7200*/  LEA R3, R81, UR44, 0x3 ;  /* 0x0000002c51037c11 */ /* 0x000fe4000f8e18ff */
[----:B------:R-:W-:Y:S01]  /*7210*/  @P6 SHF.L.U32 R4, R80, 0x1f, RZ ;  /* 0x0000001f50046819 */ /* 0x000fe200000006ff */
[----:B------:R1:W-:Y:S01]  /*7220*/  STS.128 [R87+0x2210], R16 ;  /* 0x0022101057007388 */ /* 0x0003e20000000c00 */
[----:B------:R-:W-:Y:S01]  /*7230*/  @!PT LDS RZ, [RZ] ;  /* 0x00000000fffff984 */ /* 0x000fe20000000800 */
[----:B------:R-:W-:Y:S01]  /*7240*/  @!PT LDS RZ, [RZ] ;  /* 0x00000000fffff984 */ /* 0x000fe20000000800 */
[----:B------:R-:W-:Y:S01]  /*7250*/  @!PT LDS RZ, [RZ] ;  /* 0x00000000fffff984 */ /* 0x000fe20000000800 */
[----:B------:R-:W-:Y:S01]  /*7260*/  @!PT LDS RZ, [RZ] ;  /* 0x00000000fffff984 */ /* 0x000fe20000000800 */
[----:B------:R2:W-:Y:S07]  /*7270*/  MEMBAR.ALL.CTA ;  /* 0x0000000000007992 */ /* 0x0005ee0000008000 */
[----:B--2---:R-:W2:Y:S02]  /*7280*/  FENCE.VIEW.ASYNC.S ;  /* 0x00000000000073c6 */ /* 0x004ea40000000000 */
[----:B--2---:R-:W-:Y:S06]  /*7290*/  BAR.SYNC.DEFER_BLOCKING 0x1, 0x80 ;  /* 0x0042000000007b1d */ /* 0x004fec0000010000 */
[----:B------:R-:W-:Y:S05]  /*72a0*/  @P0 BRA `(.L_x_116) ;  /* 0x0000000000280947 */ /* 0x000fea0003800000 */
[----:B------:R-:W2:Y:S01]  /*72b0*/  LDCU.64 UR6, c[0x0][0x348] ;  /* 0x00006900ff0677ac */ /* 0x000ea20008000a00 */
[----:B------:R-:W-:Y:S01]  /*72c0*/  UIADD3 UR4, UPT, UPT, UR44, 0x2200, URZ ;  /* 0x000022002c047890 */ /* 0x000fe2000fffe0ff */
[----:B------:R-:W-:Y:S05]  /*72d0*/  UMOV UR51, UR36 ;  /* 0x0000002400337c82 */ /* 0x000fea0008000000 */
[----:B------:R-:W-:Y:S04]  /*72e0*/  MOV R85, UR4 ;  /* 0x0000000400557c02 */ /* 0x000fe80008000f00 */
[----:B------:R-:W-:Y:S01]  /*72f0*/  R2UR UR48, R85 ;  /* 0x00000000553072ca */ /* 0x000fe200000e0000 */
[----:B--2---:R-:W-:Y:S04]  /*7300*/  UIADD3 UR4, UP0, UPT, UR6, 0x680, URZ ;  /* 0x0000068006047890 */ /* 0x004fe8000ff1e0ff */
[----:B------:R-:W-:Y:S09]  /*7310*/  UIADD3.X UR5, UPT, UPT, URZ, UR7, URZ, UP0, !UPT ;  /* 0x00000007ff057290 */ /* 0x000ff200087fe4ff */
[----:B------:R2:W-:Y:S01]  /*7320*/  UTMASTG.3D [UR48], [UR4] ;  /* 0x00000030040073b5 */ /* 0x0005e20008010000 */
[----:B------:R0:W-:Y:S01]  /*7330*/  UTMACMDFLUSH ;  /* 0x00000000000079b7 */ /* 0x0001e20000000000 */
[----:B--2---:R-:W-:Y:S04]  /*7340*/  DEPBAR.LE SB0, 0x1 ;  /* 0x000080400000791a */ /* 0x004fe80000000000 */
.L_x_116:
[----:B------:R-:W-:Y:S05]  /*7350*/  BSYNC.RECONVERGENT B0 ;  /* 0x0000000000007941 */ /* 0x000fea0003800200 */
.L_x_115:
[----:B------:R-:W-:Y:S06]  /*7360*/  BAR.SYNC.DEFER_BLOCKING 0x1, 0x80 ;  /* 0x0042000000007b1d */ /* 0x000fec0000010000 */
[----:B------:R-:W2:Y:S01]  /*7370*/  @P6 SYNCS.PHASECHK.TRANS64.TRYWAIT P0, [R3+URZ+0x110], R4 ;  /* 0x00011004030065a7 */ /* 0x000ea200080011ff */
[----:B------:R-:W-:Y:S01]  /*7380*/  BSSY B1, `(.L_x_117) ;  /* 0x000001f000017945 */ /* 0x000fe20003800000 */
[----:B--2---:R-:W-:Y:S03]  /*7390*/  @P6 SEL R56, RZ, 0x1, !P0 ;  /* 0x00000001ff386807 */ /* 0x004fe60004000000 */
[----:B------:R-:W-:Y:S05]  /*73a0*/  @!P6 BRA `(.L_x_118) ;  /* 0x000000000070e947 */ /* 0x000fea0003800000 */
[----:B------:R-:W-:Y:S01]  /*73b0*/  ISETP.NE.AND P1, PT, R57, RZ, PT ;  /* 0x000000ff3900720c */ /* 0x000fe20003f25270 */
[----:B------:R-:W-:Y:S01]  /*73c0*/  BSSY B0, `(.L_x_119) ;  /* 0x0000008000007945 */ /* 0x000fe20003800000 */
[----:B------:R-:W-:Y:S11]  /*73d0*/  ISETP.NE.AND P0, PT, R56, RZ, PT ;  /* 0x000000ff3800720c */ /* 0x000ff60003f05270 */
[----:B------:R-:W-:Y:S04]  /*73e0*/  @P1 IMAD R2, R81, 0x1000, R2 ;  /* 0x0000100051021824 */ /* 0x000fe800078e0202 */
[----:B------:R-:W-:Y:S01]  /*73f0*/  @P1 IMAD.IADD R4, R0, 0x1, R2 ;  /* 0x0000000100041824 */ /* 0x000fe200078e0202 */
[----:B------:R-:W-:Y:S06]  /*7400*/  @P0 BRA `(.L_x_120) ;  /* 0x00000000000c0947 */ /* 0x000fec0003800000 */
[----:B------:R-:W-:Y:S04]  /*7410*/  SHF.L.U32 R0, R80, 0x1f, RZ ;  /* 0x0000001f50007819 */ /* 0x000fe800000006ff */
[----:B------:R-:W2:Y:S02]  /*7420*/  SYNCS.PHASECHK.TRANS64.TRYWAIT P0, [R3+URZ+0x110], R0 ;  /* 0x00011000030075a7 */ /* 0x000ea400080011ff */
[----:B--2---:R-:W-:Y:S05]  /*7430*/  @!P0 BRA `(.L_x_121) ;  /* 0x0000001c00088947 */ /* 0x004fea0003800000 */
.L_x_120:
[----:B------:R-:W-:Y:S05]  /*7440*/  BSYNC B0 ;  /* 0x0000000000007941 */ /* 0x000fea0003800000 */
.L_x_119:
[----:B------:R-:W-:Y:S01]  /*7450*/  ISETP.NE.AND P0, PT, R57, RZ, PT ;  /* 0x000000ff3900720c */ /* 0x000fe20003f05270 */
[----:B--2---:R-:W-:Y:S02]  /*7460*/  VIADD R3, R3, 0x120 ;  /* 0x0000012003037836 */ /* 0x004fe40000000000 */
[----:B------:R-:W-:Y:S02]  /*7470*/  IMAD.U32 R0, RZ, RZ, UR45 ;  /* 0x0000002dff007e24 */ /* 0x000fe4000f8e00ff */
[----:B------:R-:W-:Y:S03]  /*7480*/  VIADD R81, R81, 0x1 ;  /* 0x0000000151517836 */ /* 0x000fe60000000000 */
[----:B------:R-:W-:Y:S05]  /*7490*/  PRMT R0, R0, 0x654, R3 ;  /* 0x0000065400007816 */ /* 0x000fea0000000003 */
[----:B------:R2:W3:Y:S04]  /*74a0*/  @P0 LDS.128 R48, [R2+0x200] ;  /* 0x0002000002300984 */ /* 0x0004e80000000c00 */
        /* <DEDUP_REMOVED lines=11> */
[----:B--23--:R-:W-:Y:S02]  /*7560*/  LOP3.LUT R80, R80, R0, RZ, 0x3c, !PT ;  /* 0x0000000050507212 */ /* 0x00cfe400078e3cff */
.L_x_118:
[----:B------:R-:W-:Y:S05]  /*7570*/  BSYNC B1 ;  /* 0x0000000000017941 */ /* 0x000fea0003800000 */
.L_x_117:
[----:B------:R-:W-:Y:S05]  /*7580*/  VIADD R0, R39, 0x40 ;  /* 0x0000004027007836 */ /* 0x000fea0000000000 */
[----:B------:R-:W-:Y:S04]  /*7590*/  SHF.R.U32.HI R0, RZ, 0x15, R0 ;  /* 0x00000015ff007819 */ /* 0x000fe80000011600 */
[----:B------:R-:W-:Y:S11]  /*75a0*/  LOP3.LUT P0, RZ, R0, 0x3, R75, 0x48, !PT ;  /* 0x0000000300ff7812 */ /* 0x000ff6000780484b */
[----:B------:R-:W-:Y:S02]  /*75b0*/  @!UPT UIADD3 URZ, UPT, UPT, URZ, URZ, URZ ;  /* 0x000000fffffff290 */ /* 0x000fe4000fffe0ff */
[----:B------:R-:W-:Y:S05]  /*75c0*/  @!P0 BRA `(.L_x_122) ;  /* 0x0000000000408947 */ /* 0x000fea0003800000 */
[----:B------:R-:W2:Y:S01]  /*75d0*/  LDCU.64 UR8, c[0x4][0x70] ;  /* 0x01000e00ff0877ac */ /* 0x000ea20008000a00 */
[----:B------:R-:W-:Y:S01]  /*75e0*/  MOV R3, 0x0 ;  /* 0x0000000000037802 */ /* 0x000fe20000000f00 */
[----:B------:R-:W-:Y:S02]  /*75f0*/  HFMA2 R12, -RZ, RZ, 0, 5.9604644775390625e-08 ;  /* 0x00000001ff0c7431 */ /* 0x000fe400000001ff */
[----:B------:R-:W-:Y:S02]  /*7600*/  IMAD.MOV.U32 R8, RZ, RZ, 0x192 ;  /* 0x00000192ff087424 */ /* 0x000fe400078e00ff */
[----:B------:R-:W-:Y:S01]  /*7610*/  IMAD.MOV.U32 R13, RZ, RZ, RZ ;  /* 0x000000ffff0d7224 */ /* 0x000fe200078e00ff */
[----:B------:R-:W3:Y:S01]  /*7620*/  LDCU.64 UR6, c[0x4][0x78] ;  /* 0x01000f00ff0677ac */ /* 0x000ee20008000a00 */
[----:B------:R-:W1:Y:S01]  /*7630*/  LDC.64 R2, c[0x4][R3] ;  /* 0x0100000003027b82 */ /* 0x000e620000000a00 */
[----:B------:R-:W5:Y:S01]  /*7640*/  LDCU.64 UR4, c[0x4][0x10] ;  /* 0x01000200ff0477ac */ /* 0x000f620008000a00 */
[----:B--2---:R-:W-:Y:S01]  /*7650*/  MOV R5, UR9 ;  /* 0x0000000900057c02 */ /* 0x004fe20008000f00 */
[----:B------:R-:W-:Y:S01]  /*7660*/  IMAD.U32 R4, RZ, RZ, UR8 ;  /* 0x00000008ff047e24 */ /* 0x000fe2000f8e00ff */
[----:B---3--:R-:W-:Y:S01]  /*7670*/  MOV R7, UR7 ;  /* 0x0000000700077c02 */ /* 0x008fe20008000f00 */
[----:B------:R-:W-:Y:S01]  /*7680*/  IMAD.U32 R6, RZ, RZ, UR6 ;  /* 0x00000006ff067e24 */ /* 0x000fe2000f8e00ff */
[----:B-----5:R-:W-:Y:S01]  /*7690*/  MOV R11, UR5 ;  /* 0x00000005000b7c02 */ /* 0x020fe20008000f00 */
[----:B------:R-:W-:Y:S02]  /*76a0*/  IMAD.U32 R10, RZ, RZ, UR4 ;  /* 0x00000004ff0a7e24 */ /* 0x000fe4000f8e00ff */
[----:B------:R-:W-:Y:S07]  /*76b0*/  LEPC R20, `(.L_x_122) ;  /* 0x000000001014794e */ /* 0x000fee0000000000 */
[----:B-1--4-:R-:W-:Y:S05]  /*76c0*/  CALL.ABS.NOINC R2 ;  /* 0x0000000002007343 */ /* 0x012fea0003c00000 */
.L_x_122:
[----:B------:R-:W-:Y:S01]  /*76d0*/  ISETP.NE.AND P0, PT, R86, RZ, PT ;  /* 0x000000ff5600720c */ /* 0x000fe20003f05270 */
[----:B------:R-:W-:Y:S05]  /*76e0*/  WARPSYNC.ALL ;  /* 0x0000000000007948 */ /* 0x000fea0003800000 */
[----:B------:R-:W-:Y:S01]  /*76f0*/  IMAD.SHL.U32 R66, R49, 0x100, RZ ;  /* 0x0000010031427824 */ /* 0x000fe200078e00ff */
[----:B------:R-:W-:Y:S01]  /*7700*/  R2UR UR4, R39 ;  /* 0x00000000270472ca */ /* 0x000fe200000e0000 */
[----:B------:R-:W-:Y:S01]  /*7710*/  IMAD.SHL.U32 R60, R51, 0x100, RZ ;  /* 0x00000100333c7824 */ /* 0x000fe200078e00ff */
[C---:B------:R-:W-:Y:S01]  /*7720*/  SHF.L.U32 R2, R48.reuse, 0x10, RZ ;  /* 0x0000001030027819 */ /* 0x040fe200000006ff */
[----:B-1--4-:R-:W-:Y:S01]  /*7730*/  IMAD.SHL.U32 R54, R45, 0x100, RZ ;  /* 0x000001002d367824 */ /* 0x012fe200078e00ff */
[C---:B------:R-:W-:Y:S01]  /*7740*/  PRMT R0, R48.reuse, 0x8880, RZ ;  /* 0x0000888030007816 */ /* 0x040fe200000000ff */
[----:B------:R-:W-:Y:S01]  /*7750*/  BSSY.RECONVERGENT B0, `(.L_x_123) ;  /* 0x000009f000007945 */ /* 0x000fe20003800200 */
[----:B------:R-:W-:Y:S02]  /*7760*/  SHF.L.U32 R3, R48, 0x8, RZ ;  /* 0x0000000830037819 */ /* 0x000fe400000006ff */
[----:B------:R-:W-:Y:S02]  /*7770*/  SHF.R.S32.HI R2, RZ, 0x18, R2 ;  /* 0x00000018ff027819 */ /* 0x000fe40000011402 */
[----:B------:R-:W-:Y:S02]  /*7780*/  PRMT R68, R49, 0x8880, RZ ;  /* 0x0000888031447816 */ /* 0x000fe400000000ff */
[----:B------:R-:W-:Y:S01]  /*7790*/  SHF.R.S32.HI R3, RZ, 0x18, R3 ;  /* 0x00000018ff037819 */ /* 0x000fe20000011403 */
[----:B------:R-:W-:Y:S01]  /*77a0*/  LDTM.16dp32bit_t0_t15.x32 R4, tmem[UR4+0x40] ;  /* 0x00004004000479ee */ /* 0x000fe20008a80000 */
[----:B------:R-:W1:Y:S01]  /*77b0*/  LDTM.16dp32bit_t16_t31.x32 R4, tmem[UR4+0x60] ;  /* 0x00006004000479ee */ /* 0x000e620008aa0000 */
[----:B------:R-:W-:Y:S01]  /*77c0*/  NOP ;  /* 0x0000000000007918 */ /* 0x000fe20000000000 */
[C---:B------:R-:W-:Y:S02]  /*77d0*/  SHF.L.U32 R63, R50.reuse, 0x8, RZ ;  /* 0x00000008323f7819 */ /* 0x040fe400000006ff */
[C---:B------:R-:W-:Y:S02]  /*77e0*/  PRMT R62, R51.reuse, 0x8880, RZ ;  /* 0x00008880333e7816 */ /* 0x040fe400000000ff */
[----:B------:R-:W-:Y:S02]  /*77f0*/  SHF.L.U32 R61, R51, 0x10, RZ ;  /* 0x00000010333d7819 */ /* 0x000fe400000006ff */
[----:B------:R-:W-:Y:S02]  /*7800*/  R2UR UR5, R43 ;  /* 0x000000002b0572ca */ /* 0x000fe400000e0000 */
[----:B------:R-:W-:Y:S01]  /*7810*/  SHF.R.S32.HI R39, RZ, 0x18, R48 ;  /* 0x00000018ff277819 */ /* 0x000fe20000011430 */
[----:B------:R-:W-:Y:S01]  /*7820*/  IMAD.SHL.U32 R48, R47, 0x100, RZ ;  /* 0x000001002f307824 */ /* 0x000fe200078e00ff */
[----:B------:R-:W-:Y:S02]  /*7830*/  SHF.L.U32 R67, R49, 0x10, RZ ;  /* 0x0000001031437819 */ /* 0x000fe400000006ff */
[C---:B------:R-:W-:Y:S02]  /*7840*/  PRMT R65, R50.reuse, 0x8880, RZ ;  /* 0x0000888032417816 */ /* 0x040fe400000000ff */
[----:B------:R-:W-:Y:S02]  /*7850*/  SHF.R.S32.HI R41, RZ, 0x18, R49 ;  /* 0x00000018ff297819 */ /* 0x000fe40000011431 */
[----:B------:R-:W-:Y:S02]  /*7860*/  SHF.L.U32 R64, R50, 0x10, RZ ;  /* 0x0000001032407819 */ /* 0x000fe400000006ff */
[----:B------:R-:W-:Y:S01]  /*7870*/  SHF.R.S32.HI R42, RZ, 0x18, R50 ;  /* 0x00000018ff2a7819 */ /* 0x000fe20000011432 */
[----:B------:R-:W-:Y:S01]  /*7880*/  UIADD3 UR4, UPT, UPT, UR5, 0x180, URZ ;  /* 0x0000018005047890 */ /* 0x000fe2000fffe0ff */
[----:B------:R-:W-:Y:S01]  /*7890*/  PRMT R59, R44, 0x8880, RZ ;  /* 0x000088802c3b7816 */ /* 0x000fe200000000ff */
[C---:B-1----:R-:W-:Y:S02]  /*78a0*/  IMAD R4, R38.reuse, R4, RZ ;  /* 0x0000000426047224 */ /* 0x042fe400078e02ff */
[----:B------:R-:W-:Y:S01]  /*78b0*/  UPRMT UR4, UR45, 0x654, UR4 ;  /* 0x000006542d047896 */ /* 0x000fe20008000004 */
[C---:B------:R-:W-:Y:S01]  /*78c0*/  IMAD R5, R38.reuse, R5, RZ ;  /* 0x0000000526057224 */ /* 0x040fe200078e02ff */
[----:B------:R-:W-:Y:S01]  /*78d0*/  SHF.R.S32.HI R43, RZ, 0x18, R51 ;  /* 0x00000018ff2b7819 */ /* 0x000fe20000011433 */
[----:B------:R-:W-:Y:S01]  /*78e0*/  IMAD R6, R38, R6, RZ ;  /* 0x0000000626067224 */ /* 0x000fe200078e02ff */
[----:B------:R-:W-:Y:S01]  /*78f0*/  SHF.L.U32 R51, R46, 0x8, RZ ;  /* 0x000000082e337819 */ /* 0x000fe200000006ff */
[----:B------:R-:W-:Y:S01]  /*7900*/  IMAD R4, R0, R40, R4 ;  /* 0x0000002800047224 */ /* 0x000fe200078e0204 */
[----:B------:R-:W-:Y:S01]  /*7910*/  MOV R0, R68 ;  /* 0x0000004400007202 */ /* 0x000fe20000000f00 */
[----:B------:R-:W-:Y:S01]  /*7920*/  IMAD R7, R38, R7, RZ ;  /* 0x0000000726077224 */ /* 0x000fe200078e02ff */
[----:B------:R-:W-:Y:S01]  /*7930*/  SHF.L.U32 R58, R44, 0x10, RZ ;  /* 0x000000102c3a7819 */ /* 0x000fe200000006ff */
[-C--:B------:R-:W-:Y:S01]  /*7940*/  IMAD R5, R2, R40.reuse, R5 ;  /* 0x0000002802057224 */ /* 0x080fe200078e0205 */
[----:B------:R-:W-:Y:S01]  /*7950*/  SYNCS.ARRIVE.TRANS64.RED.A1T0 RZ, [UR4], RZ ;  /* 0x000000ffffff79a7 */ /* 0x000fe20008100404 */
[----:B------:R-:W-:Y:S01]  /*7960*/  IMAD R6, R3, R40, R6 ;  /* 0x0000002803067224 */ /* 0x000fe200078e0206 */
[----:B------:R-:W-:Y:S01]  /*7970*/  SHF.R.S32.HI R2, RZ, 0x18, R67 ;  /* 0x00000018ff027819 */ /* 0x000fe20000011443 */
[C---:B------:R-:W-:Y:S01]  /*7980*/  IMAD R8, R38.reuse, R8, RZ ;  /* 0x0000000826087224 */ /* 0x040fe200078e02ff */
[----:B------:R-:W-:Y:S01]  /*7990*/  SHF.R.S32.HI R3, RZ, 0x18, R66 ;  /* 0x00000018ff037819 */ /* 0x000fe20000011442 */
[-C--:B------:R-:W-:Y:S01]  /*79a0*/  IMAD R7, R39, R40.reuse, R7 ;  /* 0x0000002827077224 */ /* 0x080fe200078e0207 */
[----:B------:R-:W-:Y:S01]  /*79b0*/  MOV R39, R65 ;  /* 0x0000004100277202 */ /* 0x000fe20000000f00 */
[----:B------:R-:W-:Y:S01]  /*79c0*/  IMAD R9, R38, R9, RZ ;  /* 0x0000000926097224 */ /* 0x000fe200078e02ff */
[C---:B------:R-:W-:Y:S01]  /*79d0*/  PRMT R56, R45.reuse, 0x8880, RZ ;  /* 0x000088802d387816 */ /* 0x040fe200000000ff */
[----:B------:R-:W-:Y:S01]  /*79e0*/  IMAD R8, R0, R40, R8 ;  /* 0x0000002800087224 */ /* 0x000fe200078e0208 */
[----:B------:R-:W-:Y:S01]  /*79f0*/  SHF.L.U32 R55, R45, 0x10, RZ ;  /* 0x000000102d377819 */ /* 0x000fe200000006ff */
[----:B------:R-:W-:Y:S01]  /*7a00*/  IMAD R10, R38, R10, RZ ;  /* 0x0000000a260a7224 */ /* 0x000fe200078e02ff */
[----:B------:R-:W-:Y:S01]  /*7a10*/  PRMT R53, R46, 0x8880, RZ ;  /* 0x000088802e357816 */ /* 0x000fe200000000ff */
[----:B------:R-:W-:Y:S01]  /*7a20*/  IMAD R9, R2, R40, R9 ;  /* 0x0000002802097224 */ /* 0x000fe200078e0209 */
[----:B------:R-:W-:Y:S01]  /*7a30*/  SHF.R.S32.HI R45, RZ, 0x18, R45 ;  /* 0x00000018ff2d7819 */ /* 0x000fe2000001142d */
[----:B------:R-:W-:Y:S01]  /*7a40*/  IMAD R0, R38, R20, RZ ;  /* 0x0000001426007224 */ /* 0x000fe200078e02ff */
[----:B------:R-:W-:Y:S01]  /*7a50*/  SHF.L.U32 R52, R46, 0x10, RZ ;  /* 0x000000102e347819 */ /* 0x000fe200000006ff */
[C---:B------:R-:W-:Y:S01]  /*7a60*/  IMAD R11, R38.reuse, R11, RZ ;  /* 0x0000000b260b7224 */ /* 0x040fe200078e02ff */
[C---:B------:R-:W-:Y:S01]  /*7a70*/  PRMT R50, R47.reuse, 0x8880, RZ ;  /* 0x000088802f327816 */ /* 0x040fe200000000ff */
[C---:B------:R-:W-:Y:S01]  /*7a80*/  IMAD R2, R38.reuse, R21, RZ ;  /* 0x0000001526027224 */ /* 0x040fe200078e02ff */
[----:B------:R-:W-:Y:S01]  /*7a90*/  SHF.R.S32.HI R46, RZ, 0x18, R46 ;  /* 0x00000018ff2e7819 */ /* 0x000fe2000001142e */
[C---:B------:R-:W-:Y:S01]  /*7aa0*/  IMAD R20, R38.reuse, R24, RZ ;  /* 0x0000001826147224 */ /* 0x040fe200078e02ff */
[----:B------:R-:W-:Y:S01]  /*7ab0*/  SHF.L.U32 R49, R47, 0x10, RZ ;  /* 0x000000102f317819 */ /* 0x000fe200000006ff */
[C---:B------:R-:W-:Y:S01]  /*7ac0*/  IMAD R21, R38.reuse, R25, RZ ;  /* 0x0000001926157224 */ /* 0x040fe200078e02ff */
[----:B------:R-:W-:Y:S01]  /*7ad0*/  SHF.R.S32.HI R47, RZ, 0x18, R47 ;  /* 0x00000018ff2f7819 */ /* 0x000fe2000001142f */
[----:B------:R-:W-:Y:S01]  /*7ae0*/  IMAD R24, R38, R28, RZ ;  /* 0x0000001c26187224 */ /* 0x000fe200078e02ff */
[----:B------:R-:W-:Y:S01]  /*7af0*/  SHF.L.U32 R57, R44, 0x8, RZ ;  /* 0x000000082c397819 */ /* 0x000fe200000006ff */
[----:B------:R-:W-:Y:S01]  /*7b00*/  IMAD R10, R3, R40, R10 ;  /* 0x00000028030a7224 */ /* 0x000fe200078e020a */
[----:B------:R-:W-:Y:S01]  /*7b10*/  SHF.R.S32.HI R44, RZ, 0x18, R44 ;  /* 0x00000018ff2c7819 */ /* 0x000fe2000001142c */
[----:B------:R-:W-:Y:S01]  /*7b20*/  IMAD R12, R38, R12, RZ ;  /* 0x0000000c260c7224 */ /* 0x000fe200078e02ff */
[----:B------:R-:W-:Y:S01]  /*7b30*/  IADD3 R36, PT, PT, R36, 0x1, RZ ;  /* 0x0000000124247810 */ /* 0x000fe20007ffe0ff */
[C---:B------:R-:W-:Y:S02]  /*7b40*/  IMAD R25, R38.reuse, R29, RZ ;  /* 0x0000001d26197224 */ /* 0x040fe400078e02ff */
[C---:B------:R-:W-:Y:S01]  /*7b50*/  IMAD R28, R38.reuse, R32, RZ ;  /* 0x00000020261c7224 */ /* 0x040fe200078e02ff */
[----:B------:R-:W-:Y:S01]  /*7b60*/  SHF.R.S32.HI R32, RZ, 0x18, R64 ;  /* 0x00000018ff207819 */ /* 0x000fe20000011440 */
[C---:B------:R-:W-:Y:S01]  /*7b70*/  IMAD R29, R38.reuse, R33, RZ ;  /* 0x00000021261d7224 */ /* 0x040fe200078e02ff */
[----:B------:R-:W-:Y:S01]  /*7b80*/  I2IP.S8.S32.SAT R33, R7, R6, RZ ;  /* 0x0000000607217239 */ /* 0x000fe200000014ff */
[----:B------:R-:W-:Y:S01]  /*7b90*/  IMAD R11, R41, R40, R11 ;  /* 0x00000028290b7224 */ /* 0x000fe200078e020b */
[----:B------:R-:W-:Y:S01]  /*7ba0*/  SHF.R.S32.HI R6, RZ, 0x18, R63 ;  /* 0x00000018ff067819 */ /* 0x000fe2000001143f */
[C---:B------:R-:W-:Y:S01]  /*7bb0*/  IMAD R13, R38.reuse, R13, RZ ;  /* 0x0000000d260d7224 */ /* 0x040fe200078e02ff */
[----:B------:R-:W-:Y:S01]  /*7bc0*/  MOV R7, R62 ;  /* 0x0000003e00077202 */ /* 0x000fe20000000f00 */
[C---:B------:R-:W-:Y:S02]  /*7bd0*/  IMAD R14, R38.reuse, R14, RZ ;  /* 0x0000000e260e7224 */ /* 0x040fe400078e02ff */
[C---:B------:R-:W-:Y:S02]  /*7be0*/  IMAD R3, R38.reuse, R22, RZ ;  /* 0x0000001626037224 */ /* 0x040fe400078e02ff */
[----:B------:R-:W-:Y:S02]  /*7bf0*/  IMAD R12, R39, R40, R12 ;  /* 0x00000028270c7224 */ /* 0x000fe400078e020c */
[C---:B------:R-:W-:Y:S02]  /*7c00*/  IMAD R22, R38.reuse, R26, RZ ;  /* 0x0000001a26167224 */ /* 0x040fe400078e02ff */
[C---:B------:R-:W-:Y:S02]  /*7c10*/  IMAD R15, R38.reuse, R15, RZ ;  /* 0x0000000f260f7224 */ /* 0x040fe400078e02ff */
[----:B------:R-:W-:Y:S02]  /*7c20*/  IMAD R26, R38, R30, RZ ;  /* 0x0000001e261a7224 */ /* 0x000fe400078e02ff */
[----:B------:R-:W-:Y:S02]  /*7c30*/  IMAD R13, R32, R40, R13 ;  /* 0x00000028200d7224 */ /* 0x000fe400078e020d */
[C---:B------:R-:W-:Y:S01]  /*7c40*/  IMAD R30, R38.reuse, R34, RZ ;  /* 0x00000022261e7224 */ /* 0x040fe200078e02ff */
[----:B------:R-:W-:Y:S01]  /*7c50*/  I2IP.S8.S32.SAT R34, R11, R10, RZ ;  /* 0x0000000a0b227239 */ /* 0x000fe200000014ff */
[----:B------:R-:W-:Y:S01]  /*7c60*/  IMAD R16, R38, R16, RZ ;  /* 0x0000001026107224 */ /* 0x000fe200078e02ff */
[----:B------:R-:W-:Y:S01]  /*7c70*/  SHF.R.S32.HI R10, RZ, 0x18, R61 ;  /* 0x00000018ff0a7819 */ /* 0x000fe2000001143d */
[----:B------:R-:W-:Y:S01]  /*7c80*/  IMAD R14, R6, R40, R14 ;  /* 0x00000028060e7224 */ /* 0x000fe200078e020e */
[----:B------:R-:W-:Y:S01]  /*7c90*/  I2IP.S8.S32.SAT R61, R9, R8, R34 ;  /* 0x00000008093d7239 */ /* 0x000fe20000001422 */
[----:B------:R-:W-:Y:S01]  /*7ca0*/  IMAD R17, R38, R17, RZ ;  /* 0x0000001126117224 */ /* 0x000fe200078e02ff */
[----:B------:R-:W-:Y:S01]  /*7cb0*/  SHF.R.S32.HI R11, RZ, 0x18, R60 ;  /* 0x00000018ff0b7819 */ /* 0x000fe2000001143c */
[----:B------:R-:W-:Y:S01]  /*7cc0*/  IMAD R15, R42, R40, R15 ;  /* 0x000000282a0f7224 */ /* 0x000fe200078e020f */
[----:B------:R-:W-:Y:S01]  /*7cd0*/  I2IP.S8.S32.SAT R60, R5, R4, R33 ;  /* 0x00000004053c7239 */ /* 0x000fe20000001421 */
[C---:B------:R-:W-:Y:S01]  /*7ce0*/  IMAD R18, R38.reuse, R18, RZ ;  /* 0x0000001226127224 */ /* 0x040fe200078e02ff */
[----:B------:R-:W-:Y:S01]  /*7cf0*/  SHF.R.S32.HI R5, RZ, 0x18, R58 ;  /* 0x00000018ff057819 */ /* 0x000fe2000001143a */
[----:B------:R-:W-:Y:S01]  /*7d00*/  IMAD R16, R7, R40, R16 ;  /* 0x0000002807107224 */ /* 0x000fe200078e0210 */
[----:B------:R-:W-:Y:S01]  /*7d10*/  I2IP.S8.S32.SAT R14, R15, R14, RZ ;  /* 0x0000000e0f0e7239 */ /* 0x000fe200000014ff */
[----:B------:R-:W-:Y:S01]  /*7d20*/  IMAD R19, R38, R19, RZ ;  /* 0x0000001326137224 */ /* 0x000fe200078e02ff */
[----:B------:R-:W-:Y:S01]  /*7d30*/  SHF.R.S32.HI R7, RZ, 0x18, R48 ;  /* 0x00000018ff077819 */ /* 0x000fe20000011430 */
[----:B------:R-:W-:Y:S01]  /*7d40*/  IMAD R17, R10, R40, R17 ;  /* 0x000000280a117224 */ /* 0x000fe200078e0211 */
[----:B------:R-:W-:Y:S01]  /*7d50*/  I2IP.S8.S32.SAT R62, R13, R12, R14 ;  /* 0x0000000c0d3e7239 */ /* 0x000fe2000000140e */
[-C--:B------:R-:W-:Y:S01]  /*7d60*/  IMAD R18, R11, R40.reuse, R18 ;  /* 0x000000280b127224 */ /* 0x080fe200078e0212 */
[----:B------:R-:W-:Y:S01]  /*7d70*/  SHF.R.S32.HI R6, RZ, 0x18, R57 ;  /* 0x00000018ff067819 */ /* 0x000fe20000011439 */
[----:B------:R-:W-:Y:S02]  /*7d80*/  IMAD.MOV.U32 R4, RZ, RZ, R59 ;  /* 0x000000ffff047224 */ /* 0x000fe400078e003b */
[-C--:B------:R-:W-:Y:S02]  /*7d90*/  IMAD R19, R43, R40.reuse, R19 ;  /* 0x000000282b137224 */ /* 0x080fe400078e0213 */
[----:B------:R-:W-:Y:S01]  /*7da0*/  IMAD R0, R4, R40, R0 ;  /* 0x0000002804007224 */ /* 0x000fe200078e0200 */
[----:B------:R-:W-:Y:S01]  /*7db0*/  MOV R4, R56 ;  /* 0x0000003800047202 */ /* 0x000fe20000000f00 */
[----:B------:R-:W-:Y:S01]  /*7dc0*/  IMAD R23, R38, R23, RZ ;  /* 0x0000001726177224 */ /* 0x000fe200078e02ff */
[----:B------:R-:W-:Y:S01]  /*7dd0*/  I2IP.S8.S32.SAT R18, R19, R18, RZ ;  /* 0x0000001213127239 */ /* 0x000fe200000014ff */
[-C--:B------:R-:W-:Y:S01]  /*7de0*/  IMAD R2, R5, R40.reuse, R2 ;  /* 0x0000002805027224 */ /* 0x080fe200078e0202 */
[----:B------:R-:W-:Y:S01]  /*7df0*/  SHF.R.S32.HI R5, RZ, 0x18, R55 ;  /* 0x00000018ff057819 */ /* 0x000fe20000011437 */
[----:B------:R-:W-:Y:S01]  /*7e00*/  IMAD R3, R6, R40, R3 ;  /* 0x0000002806037224 */ /* 0x000fe200078e0203 */
[----:B------:R-:W-:Y:S01]  /*7e10*/  I2IP.S8.S32.SAT R63, R17, R16, R18 ;  /* 0x00000010113f7239 */ /* 0x000fe20000001412 */
[-C--:B------:R-:W-:Y:S01]  /*7e20*/  IMAD R23, R44, R40.reuse, R23 ;  /* 0x000000282c177224 */ /* 0x080fe200078e0217 */
[----:B------:R-:W-:Y:S01]  /*7e30*/  SHF.R.S32.HI R6, RZ, 0x18, R54 ;  /* 0x00000018ff067819 */ /* 0x000fe20000011436 */
[-C--:B------:R-:W-:Y:S01]  /*7e40*/  IMAD R20, R4, R40.reuse, R20 ;  /* 0x0000002804147224 */ /* 0x080fe200078e0214 */
[----:B------:R-:W-:Y:S01]  /*7e50*/  MOV R4, R53 ;  /* 0x0000003500047202 */ /* 0x000fe20000000f00 */
[----:B------:R1:W-:Y:S01]  /*7e60*/  STS.128 [R69+UR44+0x3200], R60 ;  /* 0x0032003c45007988 */ /* 0x0003e20008000c2c */
[----:B------:R-:W-:Y:S01]  /*7e70*/  IMAD R27, R38, R27, RZ ;  /* 0x0000001b261b7224 */ /* 0x000fe200078e02ff */
[----:B------:R-:W-:Y:S01]  /*7e80*/  I2IP.S8.S32.SAT R3, R23, R3, RZ ;  /* 0x0000000317037239 */ /* 0x000fe200000014ff */
[-C--:B------:R-:W-:Y:S01]  /*7e90*/  IMAD R21, R5, R40.reuse, R21 ;  /* 0x0000002805157224 */ /* 0x080fe200078e0215 */
[----:B------:R-:W-:Y:S01]  /*7ea0*/  SHF.R.S32.HI R5, RZ, 0x18, R52 ;  /* 0x00000018ff057819 */ /* 0x000fe20000011434 */
[-C--:B------:R-:W-:Y:S01]  /*7eb0*/  IMAD R22, R6, R40.reuse, R22 ;  /* 0x0000002806167224 */ /* 0x080fe200078e0216 */
[----:B------:R-:W-:Y:S01]  /*7ec0*/  SHF.R.S32.HI R6, RZ, 0x18, R49 ;  /* 0x00000018ff067819 */ /* 0x000fe20000011431 */
[-C--:B------:R-:W-:Y:S02]  /*7ed0*/  IMAD R27, R45, R40.reuse, R27 ;  /* 0x000000282d1b7224 */ /* 0x080fe400078e021b */
[-C--:B------:R-:W-:Y:S01]  /*7ee0*/  IMAD R24, R4, R40.reuse, R24 ;  /* 0x0000002804187224 */ /* 0x080fe200078e0218 */
[----:B------:R-:W-:Y:S01]  /*7ef0*/  SHF.R.S32.HI R4, RZ, 0x18, R51 ;  /* 0x00000018ff047819 */ /* 0x000fe20000011433 */
[----:B------:R-:W-:Y:S01]  /*7f00*/  IMAD R25, R5, R40, R25 ;  /* 0x0000002805197224 */ /* 0x000fe200078e0219 */
[----:B------:R-:W-:Y:S01]  /*7f10*/  MOV R5, R50 ;  /* 0x0000003200057202 */ /* 0x000fe20000000f00 */
[----:B------:R-:W-:Y:S02]  /*7f20*/  IMAD R31, R38, R31, RZ ;  /* 0x0000001f261f7224 */ /* 0x000fe400078e02ff */
[----:B------:R-:W-:Y:S01]  /*7f30*/  IMAD R26, R4, R40, R26 ;  /* 0x00000028041a7224 */ /* 0x000fe200078e021a */
[----:B------:R-:W-:Y:S01]  /*7f40*/  I2IP.S8.S32.SAT R4, R2, R0, R3 ;  /* 0x0000000002047239 */ /* 0x000fe20000001403 */
[-C--:B------:R-:W-:Y:S02]  /*7f50*/  IMAD R31, R46, R40.reuse, R31 ;  /* 0x000000282e1f7224 */ /* 0x080fe400078e021f */
[----:B------:R-:W-:Y:S01]  /*7f60*/  IMAD R28, R5, R40, R28 ;  /* 0x00000028051c7224 */ /* 0x000fe200078e021c */
[----:B------:R-:W-:Y:S01]  /*7f70*/  I2IP.S8.S32.SAT R5, R27, R22, RZ ;  /* 0x000000161b057239 */ /* 0x000fe200000014ff */
[----:B------:R-:W-:Y:S01]  /*7f80*/  IMAD R29, R6, R40, R29 ;  /* 0x00000028061d7224 */ /* 0x000fe200078e021d */
[----:B------:R-:W-:Y:S01]  /*7f90*/  I2IP.S8.S32.SAT R6, R31, R26, RZ ;  /* 0x0000001a1f067239 */ /* 0x000fe200000014ff */
[----:B------:R-:W-:Y:S01]  /*7fa0*/  IMAD R35, R38, R35, RZ ;  /* 0x0000002326237224 */ /* 0x000fe200078e02ff */
[----:B------:R-:W-:Y:S01]  /*7fb0*/  I2IP.S8.S32.SAT R5, R21, R20, R5 ;  /* 0x0000001415057239 */ /* 0x000fe20000001405 */
[----:B------:R-:W-:Y:S01]  /*7fc0*/  IMAD R30, R7, R40, R30 ;  /* 0x00000028071e7224 */ /* 0x000fe200078e021e */
[----:B------:R-:W-:Y:S01]  /*7fd0*/  I2IP.S8.S32.SAT R6, R25, R24, R6 ;  /* 0x0000001819067239 */ /* 0x000fe20000001406 */
[----:B------:R-:W-:Y:S05]  /*7fe0*/  IMAD R35, R47, R40, R35 ;  /* 0x000000282f237224 */ /* 0x000fea00078e0223 */
[----:B------:R-:W-:Y:S04]  /*7ff0*/  I2IP.S8.S32.SAT R7, R35, R30, RZ ;  /* 0x0000001e23077239 */ /* 0x000fe800000014ff */
[----:B------:R-:W-:Y:S05]  /*8000*/  I2IP.S8.S32.SAT R7, R29, R28, R7 ;  /* 0x0000001c1d077239 */ /* 0x000fea0000001407 */
        /* <DEDUP_REMOVED lines=10> */
[----:B------:R-:W-:Y:S02]  /*80b0*/  UIADD3 UR9, UPT, UPT, UR49, 0x40, URZ ;  /* 0x0000004031097890 */ /* 0x000fe4000fffe0ff */
[----:B------:R-:W-:Y:S01]  /*80c0*/  UIADD3 UR8, UPT, UPT, UR44, 0x3200, URZ ;  /* 0x000032002c087890 */ /* 0x000fe2000fffe0ff */
[----:B------:R-:W-:Y:S01]  /*80d0*/  UMOV UR10, UR50 ;  /* 0x00000032000a7c82 */ /* 0x000fe20008000000 */
[----:B------:R-:W-:Y:S01]  /*80e0*/  UMOV UR11, UR36 ;  /* 0x00000024000b7c82 */ /* 0x000fe20008000000 */
[----:B--2---:R-:W-:Y:S04]  /*80f0*/  UIADD3 UR4, UP0, UPT, UR6, 0x680, URZ ;  /* 0x0000068006047890 */ /* 0x004fe8000ff1e0ff */
[----:B------:R-:W-:Y:S09]  /*8100*/  UIADD3.X UR5, UPT, UPT, URZ, UR7, URZ, UP0, !UPT ;  /* 0x00000007ff057290 */ /* 0x000ff200087fe4ff */
[----:B------:R2:W-:Y:S01]  /*8110*/  UTMASTG.3D [UR8], [UR4] ;  /* 0x00000008040073b5 */ /* 0x0005e20008010000 */
[----:B------:R0:W-:Y:S01]  /*8120*/  UTMACMDFLUSH ;  /* 0x00000000000079b7 */ /* 0x0001e20000000000 */
[----:B--2---:R-:W-:Y:S04]  /*8130*/  DEPBAR.LE SB0, 0x1 ;  /* 0x000080400000791a */ /* 0x004fe80000000000 */
.L_x_124:
[----:B------:R-:W-:Y:S05]  /*8140*/  BSYNC.RECONVERGENT B0 ;  /* 0x0000000000007941 */ /* 0x000fea0003800200 */
.L_x_123:
[----:B------:R-:W-:Y:S01]  /*8150*/  R2UR UR4, R76 ;  /* 0x000000004c0472ca */ /* 0x000fe200000e0000 */
[----:B------:R-:W-:Y:S01]  /*8160*/  BAR.SYNC.DEFER_BLOCKING 0x1, 0x80 ;  /* 0x0042000000007b1d */ /* 0x000fe20000010000 */
[----:B------:R-:W-:Y:S01]  /*8170*/  ISETP.NE.AND P0, PT, R78, 0x2, PT ;  /* 0x000000024e00780c */ /* 0x000fe20003f05270 */
[----:B------:R-:W-:Y:S01]  /*8180*/  UISETP.NE.AND UP0, UPT, UR46, URZ, UPT ;  /* 0x000000ff2e00728c */ /* 0x000fe2000bf05270 */
[----:B------:R-:W-:Y:S01]  /*8190*/  ISETP.NE.AND P1, PT, R36, 0x4, PT ;  /* 0x000000042400780c */ /* 0x000fe20003f25270 */
[----:B------:R-:W-:Y:S01]  /*81a0*/  UIADD3 UR16, UPT, UPT, UR38, UR63, URZ ;  /* 0x0000003f26107290 */ /* 0x000fe2000fffe0ff */
[----:B------:R-:W-:Y:S02]  /*81b0*/  SEL R2, RZ, 0x1, P0 ;  /* 0x00000001ff027807 */ /* 0x000fe40000000000 */
[----:B------:R-:W-:Y:S02]  /*81c0*/  SEL R0, RZ, 0x1, P1 ;  /* 0x00000001ff007807 */ /* 0x000fe40000800000 */
[----:B------:R-:W-:Y:S02]  /*81d0*/  LOP3.LUT R82, R82, R2, RZ, 0x3c, !PT ;  /* 0x0000000252527212 */ /* 0x000fe400078e3cff */
[----:B------:R-:W-:Y:S01]  /*81e0*/  LOP3.LUT R83, R83, R0, RZ, 0x3c, !PT ;  /* 0x0000000053537212 */ /* 0x000fe200078e3cff */
[----:B------:R-:W-:Y:S01]  /*81f0*/  UIADD3 UR20, UPT, UPT, UR37, UR4, URZ ;  /* 0x0000000425147290 */ /* 0x000fe2000fffe0ff */
[----:B------:R-:W-:Y:S02]  /*8200*/  SEL R78, R78, RZ, P0 ;  /* 0x000000ff4e4e7207 */ /* 0x000fe40000000000 */
[----:B------:R-:W-:Y:S01]  /*8210*/  SEL R36, R36, RZ, P1 ;  /* 0x000000ff24247207 */ /* 0x000fe20000800000 */
[----:B------:R-:W-:Y:S01]  /*8220*/  UMOV UR36, UR59 ;  /* 0x0000003b00247c82 */ /* 0x000fe20008000000 */
[----:B------:R-:W-:Y:S07]  /*8230*/  BRA.U UP0, `(.L_x_125) ;  /* 0xffffffd500787547 */ /* 0x000fee000b83ffff */
[----:B------:R-:W-:Y:S05]  /*8240*/  EXIT ;  /* 0x000000000000794d */ /* 0x000fea0003800000 */
.L_x_25:
[----:B--2---:R2:W3:Y:S02]  /*8250*/  SYNCS.PHASECHK.TRANS64.TRYWAIT P0, [R0+URZ+0x1b0], R2 ;  /* 0x0001b002000075a7 */ /* 0x0044e400080011ff */
[----:B---3--:R-:W-:Y:S05]  /*8260*/  @!P0 NANOSLEEP.SYNCS 0x989680 ;  /* 0x009896800000895d */ /* 0x008fea0003900000 */
[----:B------:R-:W3:Y:S02]  /*8270*/  @!P0 SYNCS.PHASECHK.TRANS64 P0, [R0+URZ+0x1b0], R2 ;  /* 0x0001b002000085a7 */ /* 0x000ee400080010ff */
[----:B---3--:R-:W-:Y:S05]  /*8280*/  @!P0 BRA `(.L_x_25) ;  /* 0xfffffffc00f08947 */ /* 0x008fea000383ffff */
[----:B------:R-:W-:Y:S05]  /*8290*/  BRA `(.L_x_126) ;  /* 0xffffff9800387947 */ /* 0x000fea000383ffff */
.L_x_28:
[----:B-1----:R-:W-:-:S07]  /*82a0*/  MOV R0, UR33 ;  /* 0x0000002100007c02 */ /* 0x002fce0008000f00 */
.L_x_127:
[----:B-1----:R1:W2:Y:S02]  /*82b0*/  SYNCS.PHASECHK.TRANS64.TRYWAIT P0, [R0+URZ+0x88], R3 ;  /* 0x00008803000075a7 */ /* 0x0022a400080011ff */
[----:B--2---:R-:W-:Y:S05]  /*82c0*/  @!P0 NANOSLEEP.SYNCS 0x989680 ;  /* 0x009896800000895d */ /* 0x004fea0003900000 */
[----:B------:R-:W2:Y:S02]  /*82d0*/  @!P0 SYNCS.PHASECHK.TRANS64 P0, [R0+URZ+0x88], R3 ;  /* 0x00008803000085a7 */ /* 0x000ea400080010ff */
[----:B--2---:R-:W-:Y:S05]  /*82e0*/  @!P0 BRA `(.L_x_127) ;  /* 0xfffffffc00f08947 */ /* 0x004fea000383ffff */
[----:B------:R-:W-:Y:S05]  /*82f0*/  BRA `(.L_x_27) ;  /* 0xffffff9800847947 */ /* 0x000fea000383ffff */
.L_x_35:
[----:B-1----:R-:W-:-:S07]  /*8300*/  MOV R0, UR17 ;  /* 0x0000001100007c02 */ /* 0x002fce0008000f00 */
.L_x_128:
[----:B-1----:R1:W2:Y:S02]  /*8310*/  SYNCS.PHASECHK.TRANS64.TRYWAIT P0, [R0+URZ+0x88], R3 ;  /* 0x00008803000075a7 */ /* 0x0022a400080011ff */
[----:B--2---:R-:W-:Y:S05]  /*8320*/  @!P0 NANOSLEEP.SYNCS 0x989680 ;  /* 0x009896800000895d */ /* 0x004fea0003900000 */
[----:B------:R-:W2:Y:S02]  /*8330*/  @!P0 SYNCS.PHASECHK.TRANS64 P0, [R0+URZ+0x88], R3 ;  /* 0x00008803000085a7 */ /* 0x000ea400080010ff */
[----:B--2---:R-:W-:Y:S05]  /*8340*/  @!P0 BRA `(.L_x_128) ;  /* 0xfffffffc00f08947 */ /* 0x004fea000383ffff */
[----:B------:R-:W-:Y:S05]  /*8350*/  BRA `(.L_x_34) ;  /* 0xffffff9c00447947 */ /* 0x000fea000383ffff */
.L_x_40:
[----:B-1----:R1:W2:Y:S02]  /*8360*/  SYNCS.PHASECHK.TRANS64.TRYWAIT P0, [R3+URZ+0x140], R0 ;  /* 0x00014000030075a7 */ /* 0x0022a400080011ff */
[----:B--2---:R-:W-:Y:S05]  /*8370*/  @!P0 NANOSLEEP.SYNCS 0x989680 ;  /* 0x009896800000895d */ /* 0x004fea0003900000 */
[----:B------:R-:W2:Y:S02]  /*8380*/  @!P0 SYNCS.PHASECHK.TRANS64 P0, [R3+URZ+0x140], R0 ;  /* 0x00014000030085a7 */ /* 0x000ea400080010ff */
[----:B--2---:R-:W-:Y:S05]  /*8390*/  @!P0 BRA `(.L_x_40) ;  /* 0xfffffffc00f08947 */ /* 0x004fea000383ffff */
[----:B------:R-:W-:Y:S05]  /*83a0*/  BRA `(.L_x_129) ;  /* 0xffffff9c00ec7947 */ /* 0x000fea000383ffff */
.L_x_44:
[----:B------:R-:W-:-:S07]  /*83b0*/  MOV R0, UR4 ;  /* 0x0000000400007c02 */ /* 0x000fce0008000f00 */
.L_x_130:
[----:B-1----:R1:W2:Y:S02]  /*83c0*/  SYNCS.PHASECHK.TRANS64.TRYWAIT P0, [R0+URZ], R2 ;  /* 0x00000002000075a7 */ /* 0x0022a400080011ff */
[----:B--2---:R-:W-:Y:S05]  /*83d0*/  @!P0 NANOSLEEP.SYNCS 0x989680 ;  /* 0x009896800000895d */ /* 0x004fea0003900000 */
[----:B------:R-:W2:Y:S02]  /*83e0*/  @!P0 SYNCS.PHASECHK.TRANS64 P0, [R0+URZ], R2 ;  /* 0x00000002000085a7 */ /* 0x000ea400080010ff */
[----:B--2---:R-:W-:Y:S05]  /*83f0*/  @!P0 BRA `(.L_x_130) ;  /* 0xfffffffc00f08947 */ /* 0x004fea000383ffff */
[----:B------:R-:W-:Y:S05]  /*8400*/  BRA `(.L_x_131) ;  /* 0xffffffa400947947 */ /* 0x000fea000383ffff */
.L_x_45:
[----:B------:R-:W-:-:S07]  /*8410*/  MOV R0, UR5 ;  /* 0x0000000500007c02 */ /* 0x000fce0008000f00 */
.L_x_132:
[----:B-1----:R1:W2:Y:S02]  /*8420*/  SYNCS.PHASECHK.TRANS64.TRYWAIT P0, [R0+URZ], R3 ;  /* 0x00000003000075a7 */ /* 0x0022a400080011ff */
[----:B--2---:R-:W-:Y:S05]  /*8430*/  @!P0 NANOSLEEP.SYNCS 0x989680 ;  /* 0x009896800000895d */ /* 0x004fea0003900000 */
[----:B------:R-:W2:Y:S02]  /*8440*/  @!P0 SYNCS.PHASECHK.TRANS64 P0, [R0+URZ], R3 ;  /* 0x00000003000085a7 */ /* 0x000ea400080010ff */
[----:B--2---:R-:W-:Y:S05]  /*8450*/  @!P0 BRA `(.L_x_132) ;  /* 0xfffffffc00f08947 */ /* 0x004fea000383ffff */
[----:B------:R-:W-:Y:S05]  /*8460*/  BRA `(.L_x_133) ;  /* 0xffffffa400a07947 */ /* 0x000fea000383ffff */
.L_x_46:
[----:B------:R-:W-:-:S07]  /*8470*/  MOV R0, UR5 ;  /* 0x0000000500007c02 */ /* 0x000fce0008000f00 */
.L_x_134:
[----:B-1----:R1:W2:Y:S02]  /*8480*/  SYNCS.PHASECHK.TRANS64.TRYWAIT P0, [R0+URZ], R3 ;  /* 0x00000003000075a7 */ /* 0x0022a400080011ff */
[----:B--2---:R-:W-:Y:S05]  /*8490*/  @!P0 NANOSLEEP.SYNCS 0x989680 ;  /* 0x009896800000895d */ /* 0x004fea0003900000 */
[----:B------:R-:W2:Y:S02]  /*84a0*/  @!P0 SYNCS.PHASECHK.TRANS64 P0, [R0+URZ], R3 ;  /* 0x00000003000085a7 */ /* 0x000ea400080010ff */
[----:B--2---:R-:W-:Y:S05]  /*84b0*/  @!P0 BRA `(.L_x_134) ;  /* 0xfffffffc00f08947 */ /* 0x004fea000383ffff */
[----:B------:R-:W-:Y:S05]  /*84c0*/  BRA `(.L_x_135) ;  /* 0xffffffa400ac7947 */ /* 0x000fea000383ffff */
.L_x_47:
[----:B------:R-:W-:-:S07]  /*84d0*/  MOV R0, UR5 ;  /* 0x0000000500007c02 */ /* 0x000fce0008000f00 */
.L_x_136:
[----:B-1----:R1:W2:Y:S02]  /*84e0*/  SYNCS.PHASECHK.TRANS64.TRYWAIT P0, [R0+URZ], R3 ;  /* 0x00000003000075a7 */ /* 0x0022a400080011ff */
[----:B--2---:R-:W-:Y:S05]  /*84f0*/  @!P0 NANOSLEEP.SYNCS 0x989680 ;  /* 0x009896800000895d */ /* 0x004fea0003900000 */
[----:B------:R-:W2:Y:S02]  /*8500*/  @!P0 SYNCS.PHASECHK.TRANS64 P0, [R0+URZ], R3 ;  /* 0x00000003000085a7 */ /* 0x000ea400080010ff */
[----:B--2---:R-:W-:Y:S05]  /*8510*/  @!P0 BRA `(.L_x_136) ;  /* 0xfffffffc00f08947 */ /* 0x004fea000383ffff */
[----:B------:R-:W-:Y:S05]  /*8520*/  BRA `(.L_x_137) ;  /* 0xffffffa400b87947 */ /* 0x000fea000383ffff */
.L_x_48:
[----:B------:R-:W-:-:S07]  /*8530*/  MOV R0, UR5 ;  /* 0x0000000500007c02 */ /* 0x000fce0008000f00 */
.L_x_138:
[----:B-1----:R1:W2:Y:S02]  /*8540*/  SYNCS.PHASECHK.TRANS64.TRYWAIT P0, [R0+URZ], R3 ;  /* 0x00000003000075a7 */ /* 0x0022a400080011ff */
[----:B--2---:R-:W-:Y:S05]  /*8550*/  @!P0 NANOSLEEP.SYNCS 0x989680 ;  /* 0x009896800000895d */ /* 0x004fea0003900000 */
[----:B------:R-:W2:Y:S02]  /*8560*/  @!P0 SYNCS.PHASECHK.TRANS64 P0, [R0+URZ], R3 ;  /* 0x00000003000085a7 */ /* 0x000ea400080010ff */
[----:B--2---:R-:W-:Y:S05]  /*8570*/  @!P0 BRA `(.L_x_138) ;  /* 0xfffffffc00f08947 */ /* 0x004fea000383ffff */
[----:B------:R-:W-:Y:S05]  /*8580*/  BRA `(.L_x_139) ;  /* 0xffffffa400c47947 */ /* 0x000fea000383ffff */
.L_x_49:
[----:B------:R-:W-:-:S07]  /*8590*/  MOV R0, UR5 ;  /* 0x0000000500007c02 */ /* 0x000fce0008000f00 */
.L_x_140:
[----:B-1----:R1:W2:Y:S02]  /*85a0*/  SYNCS.PHASECHK.TRANS64.TRYWAIT P0, [R0+URZ], R3 ;  /* 0x00000003000075a7 */ /* 0x0022a400080011ff */
[----:B--2---:R-:W-:Y:S05]  /*85b0*/  @!P0 NANOSLEEP.SYNCS 0x989680 ;  /* 0x009896800000895d */ /* 0x004fea0003900000 */
[----:B------:R-:W2:Y:S02]  /*85c0*/  @!P0 SYNCS.PHASECHK.TRANS64 P0, [R0+URZ], R3 ;  /* 0x00000003000085a7 */ /* 0x000ea400080010ff */
[----:B--2---:R-:W-:Y:S05]  /*85d0*/  @!P0 BRA `(.L_x_140) ;  /* 0xfffffffc00f08947 */ /* 0x004fea000383ffff */
[----:B------:R-:W-:Y:S05]  /*85e0*/  BRA `(.L_x_141) ;  /* 0xffffffa400d07947 */ /* 0x000fea000383ffff */
.L_x_50:
[----:B------:R-:W-:-:S07]  /*85f0*/  MOV R0, UR5 ;  /* 0x0000000500007c02 */ /* 0x000fce0008000f00 */
.L_x_142:
[----:B-1----:R1:W2:Y:S02]  /*8600*/  SYNCS.PHASECHK.TRANS64.TRYWAIT P0, [R0+URZ], R3 ;  /* 0x00000003000075a7 */ /* 0x0022a400080011ff */
[----:B--2---:R-:W-:Y:S05]  /*8610*/  @!P0 NANOSLEEP.SYNCS 0x989680 ;  /* 0x009896800000895d */ /* 0x004fea0003900000 */
[----:B------:R-:W2:Y:S02]  /*8620*/  @!P0 SYNCS.PHASECHK.TRANS64 P0, [R0+URZ], R3 ;  /* 0x00000003000085a7 */ /* 0x000ea400080010ff */
[----:B--2---:R-:W-:Y:S05]  /*8630*/  @!P0 BRA `(.L_x_142) ;  /* 0xfffffffc00f08947 */ /* 0x004fea000383ffff */
[----:B------:R-:W-:Y:S05]  /*8640*/  BRA `(.L_x_143) ;  /* 0xffffffa400dc7947 */ /* 0x000fea000383ffff */
.L_x_51:
[----:B------:R-:W-:-:S07]  /*8650*/  MOV R0, UR5 ;  /* 0x0000000500007c02 */ /* 0x000fce0008000f00 */
.L_x_144:
[----:B-1----:R1:W2:Y:S02]  /*8660*/  SYNCS.PHASECHK.TRANS64.TRYWAIT P0, [R0+URZ], R3 ;  /* 0x00000003000075a7 */ /* 0x0022a400080011ff */
[----:B--2---:R-:W-:Y:S05]  /*8670*/  @!P0 NANOSLEEP.SYNCS 0x989680 ;  /* 0x009896800000895d */ /* 0x004fea0003900000 */
[----:B------:R-:W2:Y:S02]  /*8680*/  @!P0 SYNCS.PHASECHK.TRANS64 P0, [R0+URZ], R3 ;  /* 0x00000003000085a7 */ /* 0x000ea400080010ff */
[----:B--2---:R-:W-:Y:S05]  /*8690*/  @!P0 BRA `(.L_x_144) ;  /* 0xfffffffc00f08947 */ /* 0x004fea000383ffff */
[----:B------:R-:W-:Y:S05]  /*86a0*/  BRA `(.L_x_145) ;  /* 0xffffffa400e87947 */ /* 0x000fea000383ffff */
.L_x_52:
[----:B------:R-:W-:-:S07]  /*86b0*/  MOV R0, UR5 ;  /* 0x0000000500007c02 */ /* 0x000fce0008000f00 */
.L_x_146:
[----:B-1----:R1:W2:Y:S02]  /*86c0*/  SYNCS.PHASECHK.TRANS64.TRYWAIT P0, [R0+URZ], R3 ;  /* 0x00000003000075a7 */ /* 0x0022a400080011ff */
[----:B--2---:R-:W-:Y:S05]  /*86d0*/  @!P0 NANOSLEEP.SYNCS 0x989680 ;  /* 0x009896800000895d */ /* 0x004fea0003900000 */
[----:B------:R-:W2:Y:S02]  /*86e0*/  @!P0 SYNCS.PHASECHK.TRANS64 P0, [R0+URZ], R3 ;  /* 0x00000003000085a7 */ /* 0x000ea400080010ff */
[----:B--2---:R-:W-:Y:S05]  /*86f0*/  @!P0 BRA `(.L_x_146) ;  /* 0xfffffffc00f08947 */ /* 0x004fea000383ffff */
[----:B------:R-:W-:Y:S05]  /*8700*/  BRA `(.L_x_147) ;  /* 0xffffffa400f47947 */ /* 0x000fea000383ffff */
.L_x_53:
[----:B------:R-:W-:-:S07]  /*8710*/  MOV R0, UR5 ;  /* 0x0000000500007c02 */ /* 0x000fce0008000f00 */
.L_x_148:
[----:B-1----:R1:W2:Y:S02]  /*8720*/  SYNCS.PHASECHK.TRANS64.TRYWAIT P0, [R0+URZ], R3 ;  /* 0x00000003000075a7 */ /* 0x0022a400080011ff */
[----:B--2---:R-:W-:Y:S05]  /*8730*/  @!P0 NANOSLEEP.SYNCS 0x989680 ;  /* 0x009896800000895d */ /* 0x004fea0003900000 */
[----:B------:R-:W2:Y:S02]  /*8740*/  @!P0 SYNCS.PHASECHK.TRANS64 P0, [R0+URZ], R3 ;  /* 0x00000003000085a7 */ /* 0x000ea400080010ff */
[----:B--2---:R-:W-:Y:S05]  /*8750*/  @!P0 BRA `(.L_x_148) ;  /* 0xfffffffc00f08947 */ /* 0x004fea000383ffff */
[----:B------:R-:W-:Y:S05]  /*8760*/  BRA `(.L_x_149) ;  /* 0xffffffa800007947 */ /* 0x000fea000383ffff */
.L_x_54:
[----:B------:R-:W-:-:S07]  /*8770*/  MOV R0, UR5 ;  /* 0x0000000500007c02 */ /* 0x000fce0008000f00 */
.L_x_150:
[----:B-1----:R1:W2:Y:S02]  /*8780*/  SYNCS.PHASECHK.TRANS64.TRYWAIT P0, [R0+URZ], R3 ;  /* 0x00000003000075a7 */ /* 0x0022a400080011ff */
[----:B--2---:R-:W-:Y:S05]  /*8790*/  @!P0 NANOSLEEP.SYNCS 0x989680 ;  /* 0x009896800000895d */ /* 0x004fea0003900000 */
[----:B------:R-:W2:Y:S02]  /*87a0*/  @!P0 SYNCS.PHASECHK.TRANS64 P0, [R0+URZ], R3 ;  /* 0x00000003000085a7 */ /* 0x000ea400080010ff */
[----:B--2---:R-:W-:Y:S05]  /*87b0*/  @!P0 BRA `(.L_x_150) ;  /* 0xfffffffc00f08947 */ /* 0x004fea000383ffff */
[----:B------:R-:W-:Y:S05]  /*87c0*/  BRA `(.L_x_151) ;  /* 0xffffffa8000c7947 */ /* 0x000fea000383ffff */
.L_x_55:
[----:B------:R-:W-:-:S07]  /*87d0*/  MOV R0, UR5 ;  /* 0x0000000500007c02 */ /* 0x000fce0008000f00 */
.L_x_152:
[----:B-1----:R1:W2:Y:S02]  /*87e0*/  SYNCS.PHASECHK.TRANS64.TRYWAIT P0, [R0+URZ], R3 ;  /* 0x00000003000075a7 */ /* 0x0022a400080011ff */
[----:B--2---:R-:W-:Y:S05]  /*87f0*/  @!P0 NANOSLEEP.SYNCS 0x989680 ;  /* 0x009896800000895d */ /* 0x004fea0003900000 */
[----:B------:R-:W2:Y:S02]  /*8800*/  @!P0 SYNCS.PHASECHK.TRANS64 P0, [R0+URZ], R3 ;  /* 0x00000003000085a7 */ /* 0x000ea400080010ff */
[----:B--2---:R-:W-:Y:S05]  /*8810*/  @!P0 BRA `(.L_x_152) ;  /* 0xfffffffc00f08947 */ /* 0x004fea000383ffff */
[----:B------:R-:W-:Y:S05]  /*8820*/  BRA `(.L_x_153) ;  /* 0xffffffa800187947 */ /* 0x000fea000383ffff */
.L_x_56:
[----:B------:R-:W-:-:S07]  /*8830*/  MOV R0, UR5 ;  /* 0x0000000500007c02 */ /* 0x000fce0008000f00 */
.L_x_154:
[----:B-1----:R1:W2:Y:S02]  /*8840*/  SYNCS.PHASECHK.TRANS64.TRYWAIT P0, [R0+URZ], R3 ;  /* 0x00000003000075a7 */ /* 0x0022a400080011ff */
[----:B--2---:R-:W-:Y:S05]  /*8850*/  @!P0 NANOSLEEP.SYNCS 0x989680 ;  /* 0x009896800000895d */ /* 0x004fea0003900000 */
[----:B------:R-:W2:Y:S02]  /*8860*/  @!P0 SYNCS.PHASECHK.TRANS64 P0, [R0+URZ], R3 ;  /* 0x00000003000085a7 */ /* 0x000ea400080010ff */
[----:B--2---:R-:W-:Y:S05]  /*8870*/  @!P0 BRA `(.L_x_154) ;  /* 0xfffffffc00f08947 */ /* 0x004fea000383ffff */
[----:B------:R-:W-:Y:S05]  /*8880*/  BRA `(.L_x_155) ;  /* 0xffffffa800247947 */ /* 0x000fea000383ffff */
.L_x_57:
[----:B------:R-:W-:-:S07]  /*8890*/  MOV R0, UR5 ;  /* 0x0000000500007c02 */ /* 0x000fce0008000f00 */
.L_x_156:
[----:B-1----:R1:W2:Y:S02]  /*88a0*/  SYNCS.PHASECHK.TRANS64.TRYWAIT P0, [R0+URZ], R3 ;  /* 0x00000003000075a7 */ /* 0x0022a400080011ff */
[----:B--2---:R-:W-:Y:S05]  /*88b0*/  @!P0 NANOSLEEP.SYNCS 0x989680 ;  /* 0x009896800000895d */ /* 0x004fea0003900000 */
[----:B------:R-:W2:Y:S02]  /*88c0*/  @!P0 SYNCS.PHASECHK.TRANS64 P0, [R0+URZ], R3 ;  /* 0x00000003000085a7 */ /* 0x000ea400080010ff */
[----:B--2---:R-:W-:Y:S05]  /*88d0*/  @!P0 BRA `(.L_x_156) ;  /* 0xfffffffc00f08947 */ /* 0x004fea000383ffff */
[----:B------:R-:W-:Y:S05]  /*88e0*/  BRA `(.L_x_157) ;  /* 0xffffffa800307947 */ /* 0x000fea000383ffff */
.L_x_58:
[----:B------:R-:W-:-:S07]  /*88f0*/  MOV R0, UR5 ;  /* 0x0000000500007c02 */ /* 0x000fce0008000f00 */
.L_x_158:
[----:B-1----:R1:W2:Y:S02]  /*8900*/  SYNCS.PHASECHK.TRANS64.TRYWAIT P0, [R0+URZ], R3 ;  /* 0x00000003000075a7 */ /* 0x0022a400080011ff */
[----:B--2---:R-:W-:Y:S05]  /*8910*/  @!P0 NANOSLEEP.SYNCS 0x989680 ;  /* 0x009896800000895d */ /* 0x004fea0003900000 */
[----:B------:R-:W2:Y:S02]  /*8920*/  @!P0 SYNCS.PHASECHK.TRANS64 P0, [R0+URZ], R3 ;  /* 0x00000003000085a7 */ /* 0x000ea400080010ff */
[----:B--2---:R-:W-:Y:S05]  /*8930*/  @!P0 BRA `(.L_x_158) ;  /* 0xfffffffc00f08947 */ /* 0x004fea000383ffff */
[----:B------:R-:W-:Y:S05]  /*8940*/  BRA `(.L_x_159) ;  /* 0xffffffa8003c7947 */ /* 0x000fea000383ffff */
.L_x_59:
[----:B------:R-:W-:-:S07]  /*8950*/  MOV R0, UR5 ;  /* 0x0000000500007c02 */ /* 0x000fce0008000f00 */
.L_x_160:
[----:B-1----:R1:W2:Y:S02]  /*8960*/  SYNCS.PHASECHK.TRANS64.TRYWAIT P0, [R0+URZ], R3 ;  /* 0x00000003000075a7 */ /* 0x0022a400080011ff */
[----:B--2---:R-:W-:Y:S05]  /*8970*/  @!P0 NANOSLEEP.SYNCS 0x989680 ;  /* 0x009896800000895d */ /* 0x004fea0003900000 */
[----:B------:R-:W2:Y:S02]  /*8980*/  @!P0 SYNCS.PHASECHK.TRANS64 P0, [R0+URZ], R3 ;  /* 0x00000003000085a7 */ /* 0x000ea400080010ff */
[----:B--2---:R-:W-:Y:S05]  /*8990*/  @!P0 BRA `(.L_x_160) ;  /* 0xfffffffc00f08947 */ /* 0x004fea000383ffff */
[----:B------:R-:W-:Y:S05]  /*89a0*/  BRA `(.L_x_161) ;  /* 0xffffffa800487947 */ /* 0x000fea000383ffff */
.L_x_62:
[----:B--2---:R2:W3:Y:S02]  /*89b0*/  SYNCS.PHASECHK.TRANS64.TRYWAIT P0, [R2+URZ+0x1a0], R4 ;  /* 0x0001a004020075a7 */ /* 0x0044e400080011ff */
[----:B---3--:R-:W-:Y:S05]  /*89c0*/  @!P0 NANOSLEEP.SYNCS 0x989680 ;  /* 0x009896800000895d */ /* 0x008fea0003900000 */
[----:B------:R-:W3:Y:S02]  /*89d0*/  @!P0 SYNCS.PHASECHK.TRANS64 P0, [R2+URZ+0x1a0], R4 ;  /* 0x0001a004020085a7 */ /* 0x000ee400080010ff */
[----:B---3--:R-:W-:Y:S05]  /*89e0*/  @!P0 BRA `(.L_x_62) ;  /* 0xfffffffc00f08947 */ /* 0x008fea000383ffff */
[----:B------:R-:W-:Y:S05]  /*89f0*/  BRA `(.L_x_162) ;  /* 0xffffffa800a47947 */ /* 0x000fea000383ffff */
.L_x_63:
[----:B------:R-:W-:-:S07]  /*8a00*/  MOV R2, UR4 ;  /* 0x0000000400027c02 */ /* 0x000fce0008000f00 */
.L_x_163:
[----:B--2---:R2:W3:Y:S02]  /*8a10*/  SYNCS.PHASECHK.TRANS64.TRYWAIT P0, [R2+URZ+0x150], R5 ;  /* 0x00015005020075a7 */ /* 0x0044e400080011ff */
[----:B---3--:R-:W-:Y:S05]  /*8a20*/  @!P0 NANOSLEEP.SYNCS 0x989680 ;  /* 0x009896800000895d */ /* 0x008fea0003900000 */
[----:B------:R-:W3:Y:S02]  /*8a30*/  @!P0 SYNCS.PHASECHK.TRANS64 P0, [R2+URZ+0x150], R5 ;  /* 0x00015005020085a7 */ /* 0x000ee400080010ff */
[----:B---3--:R-:W-:Y:S05]  /*8a40*/  @!P0 BRA `(.L_x_163) ;  /* 0xfffffffc00f08947 */ /* 0x008fea000383ffff */
[----:B------:R-:W-:Y:S05]  /*8a50*/  BRA `(.L_x_164) ;  /* 0xffffffa800b47947 */ /* 0x000fea000383ffff */
.L_x_64:
[----:B--2---:R2:W3:Y:S02]  /*8a60*/  SYNCS.PHASECHK.TRANS64.TRYWAIT P1, [R2+URZ+0x140], R4 ;  /* 0x00014004020075a7 */ /* 0x0044e400080211ff */
[----:B---3--:R-:W-:Y:S05]  /*8a70*/  @!P1 NANOSLEEP.SYNCS 0x989680 ;  /* 0x009896800000995d */ /* 0x008fea0003900000 */
[----:B------:R-:W3:Y:S02]  /*8a80*/  @!P1 SYNCS.PHASECHK.TRANS64 P1, [R2+URZ+0x140], R4 ;  /* 0x00014004020095a7 */ /* 0x000ee400080210ff */
[----:B---3--:R-:W-:Y:S05]  /*8a90*/  @!P1 BRA `(.L_x_64) ;  /* 0xfffffffc00f09947 */ /* 0x008fea000383ffff */
[----:B------:R-:W-:Y:S05]  /*8aa0*/  BRA `(.L_x_165) ;  /* 0xffffffa800e47947 */ /* 0x000fea000383ffff */
.L_x_67:
[----:B------:R-:W-:-:S07]  /*8ab0*/  MOV R0, UR4 ;  /* 0x0000000400007c02 */ /* 0x000fce0008000f00 */
.L_x_166:
[----:B--2---:R2:W3:Y:S02]  /*8ac0*/  SYNCS.PHASECHK.TRANS64.TRYWAIT P0, [R0+URZ+0x150], R2 ;  /* 0x00015002000075a7 */ /* 0x0044e400080011ff */
[----:B---3--:R-:W-:Y:S05]  /*8ad0*/  @!P0 NANOSLEEP.SYNCS 0x989680 ;  /* 0x009896800000895d */ /* 0x008fea0003900000 */
[----:B------:R-:W3:Y:S02]  /*8ae0*/  @!P0 SYNCS.PHASECHK.TRANS64 P0, [R0+URZ+0x150], R2 ;  /* 0x00015002000085a7 */ /* 0x000ee400080010ff */
[----:B---3--:R-:W-:Y:S05]  /*8af0*/  @!P0 BRA `(.L_x_166) ;  /* 0xfffffffc00f08947 */ /* 0x008fea000383ffff */
[----:B------:R-:W-:Y:S05]  /*8b00*/  BRA `(.L_x_66) ;  /* 0xffffffac00387947 */ /* 0x000fea000383ffff */
.L_x_74:
[----:B-1----:R1:W2:Y:S02]  /*8b10*/  SYNCS.PHASECHK.TRANS64.TRYWAIT P1, [R0+URZ+0x140], R2 ;  /* 0x00014002000075a7 */ /* 0x0022a400080211ff */
[----:B--2---:R-:W-:Y:S05]  /*8b20*/  @!P1 NANOSLEEP.SYNCS 0x989680 ;  /* 0x009896800000995d */ /* 0x004fea0003900000 */
[----:B------:R-:W2:Y:S02]  /*8b30*/  @!P1 SYNCS.PHASECHK.TRANS64 P1, [R0+URZ+0x140], R2 ;  /* 0x00014002000095a7 */ /* 0x000ea400080210ff */
[----:B--2---:R-:W-:Y:S05]  /*8b40*/  @!P1 BRA `(.L_x_74) ;  /* 0xfffffffc00f09947 */ /* 0x004fea000383ffff */
[----:B------:R-:W-:Y:S05]  /*8b50*/  BRA `(.L_x_167) ;  /* 0xffffffb0009c7947 */ /* 0x000fea000383ffff */
.L_x_75:
[----:B------:R-:W-:-:S07]  /*8b60*/  MOV R2, UR23 ;  /* 0x0000001700027c02 */ /* 0x000fce0008000f00 */
.L_x_168:
[----:B-1----:R1:W2:Y:S02]  /*8b70*/  SYNCS.PHASECHK.TRANS64.TRYWAIT P0, [R2+URZ+0x180], R0 ;  /* 0x00018000020075a7 */ /* 0x0022a400080011ff */
[----:B--2---:R-:W-:Y:S05]  /*8b80*/  @!P0 NANOSLEEP.SYNCS 0x989680 ;  /* 0x009896800000895d */ /* 0x004fea0003900000 */
[----:B------:R-:W2:Y:S02]  /*8b90*/  @!P0 SYNCS.PHASECHK.TRANS64 P0, [R2+URZ+0x180], R0 ;  /* 0x00018000020085a7 */ /* 0x000ea400080010ff */
[----:B--2---:R-:W-:Y:S05]  /*8ba0*/  @!P0 BRA `(.L_x_168) ;  /* 0xfffffffc00f08947 */ /* 0x004fea000383ffff */
[----:B------:R-:W-:Y:S05]  /*8bb0*/  BRA `(.L_x_169) ;  /* 0xffffffb000ec7947 */ /* 0x000fea000383ffff */
.L_x_78:
[----:B------:R-:W-:Y:S07]  /*8bc0*/  MOV R0, UR5 ;  /* 0x0000000500007c02 */ /* 0x000fee0008000f00 */
.L_x_170:
[----:B-1----:R1:W2:Y:S02]  /*8bd0*/  SYNCS.PHASECHK.TRANS64.TRYWAIT P0, [R0+URZ], R2 ;  /* 0x00000002000075a7 */ /* 0x0022a400080011ff */
[----:B--2---:R-:W-:Y:S05]  /*8be0*/  @!P0 NANOSLEEP.SYNCS 0x989680 ;  /* 0x009896800000895d */ /* 0x004fea0003900000 */
[----:B------:R-:W2:Y:S02]  /*8bf0*/  @!P0 SYNCS.PHASECHK.TRANS64 P0, [R0+URZ], R2 ;  /* 0x00000002000085a7 */ /* 0x000ea400080010ff */
[----:B--2---:R-:W-:Y:S05]  /*8c00*/  @!P0 BRA `(.L_x_170) ;  /* 0xfffffffc00f08947 */ /* 0x004fea000383ffff */
[----:B------:R-:W-:Y:S05]  /*8c10*/  BRA `(.L_x_77) ;  /* 0xffffffb400087947 */ /* 0x000fea000383ffff */
.L_x_81:
[----:B------:R-:W-:-:S07]  /*8c20*/  MOV R0, UR4 ;  /* 0x0000000400007c02 */ /* 0x000fce0008000f00 */
.L_x_171:
[----:B--2---:R2:W4:Y:S02]  /*8c30*/  SYNCS.PHASECHK.TRANS64.TRYWAIT P0, [R0+URZ], R2 ;  /* 0x00000002000075a7 */ /* 0x00452400080011ff */
[----:B----4-:R-:W-:Y:S05]  /*8c40*/  @!P0 NANOSLEEP.SYNCS 0x989680 ;  /* 0x009896800000895d */ /* 0x010fea0003900000 */
[----:B------:R-:W4:Y:S02]  /*8c50*/  @!P0 SYNCS.PHASECHK.TRANS64 P0, [R0+URZ], R2 ;  /* 0x00000002000085a7 */ /* 0x000f2400080010ff */
[----:B----4-:R-:W-:Y:S05]  /*8c60*/  @!P0 BRA `(.L_x_171) ;  /* 0xfffffffc00f08947 */ /* 0x010fea000383ffff */
[----:B------:R-:W-:Y:S05]  /*8c70*/  BRA `(.L_x_172) ;  /* 0xffffffb400bc7947 */ /* 0x000fea000383ffff */
.L_x_82:
[----:B------:R-:W-:-:S07]  /*8c80*/  MOV R0, UR5 ;  /* 0x0000000500007c02 */ /* 0x000fce0008000f00 */
.L_x_173:
[----:B-1----:R1:W2:Y:S02]  /*8c90*/  SYNCS.PHASECHK.TRANS64.TRYWAIT P0, [R0+URZ], R3 ;  /* 0x00000003000075a7 */ /* 0x0022a400080011ff */
[----:B--2---:R-:W-:Y:S05]  /*8ca0*/  @!P0 NANOSLEEP.SYNCS 0x989680 ;  /* 0x009896800000895d */ /* 0x004fea0003900000 */
[----:B------:R-:W2:Y:S02]  /*8cb0*/  @!P0 SYNCS.PHASECHK.TRANS64 P0, [R0+URZ], R3 ;  /* 0x00000003000085a7 */ /* 0x000ea400080010ff */
[----:B--2---:R-:W-:Y:S05]  /*8cc0*/  @!P0 BRA `(.L_x_173) ;  /* 0xfffffffc00f08947 */ /* 0x004fea000383ffff */
[----:B------:R-:W-:Y:S05]  /*8cd0*/  BRA `(.L_x_174) ;  /* 0xffffffb400c87947 */ /* 0x000fea000383ffff */
.L_x_83:
[----:B------:R-:W-:-:S07]  /*8ce0*/  MOV R0, UR5 ;  /* 0x0000000500007c02 */ /* 0x000fce0008000f00 */
.L_x_175:
[----:B-1----:R1:W2:Y:S02]  /*8cf0*/  SYNCS.PHASECHK.TRANS64.TRYWAIT P0, [R0+URZ], R3 ;  /* 0x00000003000075a7 */ /* 0x0022a400080011ff */
[----:B--2---:R-:W-:Y:S05]  /*8d00*/  @!P0 NANOSLEEP.SYNCS 0x989680 ;  /* 0x009896800000895d */ /* 0x004fea0003900000 */
[----:B------:R-:W2:Y:S02]  /*8d10*/  @!P0 SYNCS.PHASECHK.TRANS64 P0, [R0+URZ], R3 ;  /* 0x00000003000085a7 */ /* 0x000ea400080010ff */
[----:B--2---:R-:W-:Y:S05]  /*8d20*/  @!P0 BRA `(.L_x_175) ;  /* 0xfffffffc00f08947 */ /* 0x004fea000383ffff */
[----:B------:R-:W-:Y:S05]  /*8d30*/  BRA `(.L_x_176) ;  /* 0xffffffb400d47947 */ /* 0x000fea000383ffff */
.L_x_84:
[----:B-1----:R-:W-:-:S07]  /*8d40*/  MOV R0, UR4 ;  /* 0x0000000400007c02 */ /* 0x002fce0008000f00 */
.L_x_177:
[----:B-1----:R1:W2:Y:S02]  /*8d50*/  SYNCS.PHASECHK.TRANS64.TRYWAIT P0, [R0+URZ], R2 ;  /* 0x00000002000075a7 */ /* 0x0022a400080011ff */
[----:B--2---:R-:W-:Y:S05]  /*8d60*/  @!P0 NANOSLEEP.SYNCS 0x989680 ;  /* 0x009896800000895d */ /* 0x004fea0003900000 */
[----:B------:R-:W2:Y:S02]  /*8d70*/  @!P0 SYNCS.PHASECHK.TRANS64 P0, [R0+URZ], R2 ;  /* 0x00000002000085a7 */ /* 0x000ea400080010ff */
[----:B--2---:R-:W-:Y:S05]  /*8d80*/  @!P0 BRA `(.L_x_177) ;  /* 0xfffffffc00f08947 */ /* 0x004fea000383ffff */
[----:B------:R-:W-:Y:S05]  /*8d90*/  BRA `(.L_x_178) ;  /* 0xffffffb400e07947 */ /* 0x000fea000383ffff */
.L_x_89:
[----:B---3--:R3:W4:Y:S02]  /*8da0*/  SYNCS.PHASECHK.TRANS64.TRYWAIT P0, [R12+URZ+0x140], R0 ;  /* 0x000140000c0075a7 */ /* 0x00872400080011ff */
[----:B----4-:R-:W-:Y:S05]  /*8db0*/  @!P0 NANOSLEEP.SYNCS 0x989680 ;  /* 0x009896800000895d */ /* 0x010fea0003900000 */
[----:B------:R-:W4:Y:S02]  /*8dc0*/  @!P0 SYNCS.PHASECHK.TRANS64 P0, [R12+URZ+0x140], R0 ;  /* 0x000140000c0085a7 */ /* 0x000f2400080010ff */
[----:B----4-:R-:W-:Y:S05]  /*8dd0*/  @!P0 BRA `(.L_x_89) ;  /* 0xfffffffc00f08947 */ /* 0x010fea000383ffff */
[----:B------:R-:W-:Y:S05]  /*8de0*/  BRA `(.L_x_179) ;  /* 0xffffffb800f87947 */ /* 0x000fea000383ffff */
.L_x_92:
[----:B-1----:R-:W-:Y:S07]  /*8df0*/  MOV R0, UR21 ;  /* 0x0000001500007c02 */ /* 0x002fee0008000f00 */
.L_x_180:
[----:B-1----:R1:W3:Y:S02]  /*8e00*/  SYNCS.PHASECHK.TRANS64.TRYWAIT P2, [R0+URZ+0x138], R6 ;  /* 0x00013806000075a7 */ /* 0x0022e400080411ff */
[----:B---3--:R-:W-:Y:S05]  /*8e10*/  @!P2 NANOSLEEP.SYNCS 0x989680 ;  /* 0x009896800000a95d */ /* 0x008fea0003900000 */
[----:B------:R-:W3:Y:S02]  /*8e20*/  @!P2 SYNCS.PHASECHK.TRANS64 P2, [R0+URZ+0x138], R6 ;  /* 0x000138060000a5a7 */ /* 0x000ee400080410ff */
[----:B---3--:R-:W-:Y:S05]  /*8e30*/  @!P2 BRA `(.L_x_180) ;  /* 0xfffffffc00f0a947 */ /* 0x008fea000383ffff */
[----:B------:R-:W-:Y:S05]  /*8e40*/  BRA `(.L_x_91) ;  /* 0xffffffc000607947 */ /* 0x000fea000383ffff */
.L_x_95:
[----:B------:R-:W-:Y:S07]  /*8e50*/  MOV R0, UR21 ;  /* 0x0000001500007c02 */ /* 0x000fee0008000f00 */
.L_x_181:
[----:B-1----:R1:W3:Y:S02]  /*8e60*/  SYNCS.PHASECHK.TRANS64.TRYWAIT P0, [R0+URZ+0x120], R9 ;  /* 0x00012009000075a7 */ /* 0x0022e400080011ff */
[----:B---3--:R-:W-:Y:S05]  /*8e70*/  @!P0 NANOSLEEP.SYNCS 0x989680 ;  /* 0x009896800000895d */ /* 0x008fea0003900000 */
[----:B------:R-:W3:Y:S02]  /*8e80*/  @!P0 SYNCS.PHASECHK.TRANS64 P0, [R0+URZ+0x120], R9 ;  /* 0x00012009000085a7 */ /* 0x000ee400080010ff */
[----:B---3--:R-:W-:Y:S05]  /*8e90*/  @!P0 BRA `(.L_x_181) ;  /* 0xfffffffc00f08947 */ /* 0x008fea000383ffff */
[----:B------:R-:W-:Y:S05]  /*8ea0*/  BRA `(.L_x_182) ;  /* 0xffffffc000bc7947 */ /* 0x000fea000383ffff */
.L_x_96:
[----:B------:R-:W-:Y:S07]  /*8eb0*/  MOV R0, UR21 ;  /* 0x0000001500007c02 */ /* 0x000fee0008000f00 */
.L_x_183:
[----:B-1----:R1:W3:Y:S02]  /*8ec0*/  SYNCS.PHASECHK.TRANS64.TRYWAIT P0, [R0+URZ+0x128], R9 ;  /* 0x00012809000075a7 */ /* 0x0022e400080011ff */
[----:B---3--:R-:W-:Y:S05]  /*8ed0*/  @!P0 NANOSLEEP.SYNCS 0x989680 ;  /* 0x009896800000895d */ /* 0x008fea0003900000 */
[----:B------:R-:W3:Y:S02]  /*8ee0*/  @!P0 SYNCS.PHASECHK.TRANS64 P0, [R0+URZ+0x128], R9 ;  /* 0x00012809000085a7 */ /* 0x000ee400080010ff */
[----:B---3--:R-:W-:Y:S05]  /*8ef0*/  @!P0 BRA `(.L_x_183) ;  /* 0xfffffffc00f08947 */ /* 0x008fea000383ffff */
[----:B------:R-:W-:Y:S05]  /*8f00*/  BRA `(.L_x_184) ;  /* 0xffffffc000f87947 */ /* 0x000fea000383ffff */
.L_x_98:
[----:B------:R-:W-:-:S07]  /*8f10*/  MOV R0, UR21 ;  /* 0x0000001500007c02 */ /* 0x000fce0008000f00 */
.L_x_185:
[----:B-1----:R1:W4:Y:S02]  /*8f20*/  SYNCS.PHASECHK.TRANS64.TRYWAIT P0, [R0+URZ+0x120], R2 ;  /* 0x00012002000075a7 */ /* 0x00232400080011ff */
[----:B----4-:R-:W-:Y:S05]  /*8f30*/  @!P0 NANOSLEEP.SYNCS 0x989680 ;  /* 0x009896800000895d */ /* 0x010fea0003900000 */
[----:B------:R-:W4:Y:S02]  /*8f40*/  @!P0 SYNCS.PHASECHK.TRANS64 P0, [R0+URZ+0x120], R2 ;  /* 0x00012002000085a7 */ /* 0x000f2400080010ff */
[----:B----4-:R-:W-:Y:S05]  /*8f50*/  @!P0 BRA `(.L_x_185) ;  /* 0xfffffffc00f08947 */ /* 0x010fea000383ffff */
[----:B------:R-:W-:Y:S05]  /*8f60*/  BRA `(.L_x_186) ;  /* 0xffffffc4006c7947 */ /* 0x000fea000383ffff */
.L_x_100:
[----:B-1----:R1:W2:Y:S02]  /*8f70*/  SYNCS.PHASECHK.TRANS64.TRYWAIT P0, [R3+URZ+0x140], R0 ;  /* 0x00014000030075a7 */ /* 0x0022a400080011ff */
[----:B--2---:R-:W-:Y:S05]  /*8f80*/  @!P0 NANOSLEEP.SYNCS 0x989680 ;  /* 0x009896800000895d */ /* 0x004fea0003900000 */
[----:B------:R-:W2:Y:S02]  /*8f90*/  @!P0 SYNCS.PHASECHK.TRANS64 P0, [R3+URZ+0x140], R0 ;  /* 0x00014000030085a7 */ /* 0x000ea400080010ff */
[----:B--2---:R-:W-:Y:S05]  /*8fa0*/  @!P0 BRA `(.L_x_100) ;  /* 0xfffffffc00f08947 */ /* 0x004fea000383ffff */
[----:B------:R-:W-:Y:S05]  /*8fb0*/  BRA `(.L_x_187) ;  /* 0xffffffc8002c7947 */ /* 0x000fea000383ffff */
.L_x_111:
[----:B-1----:R1:W2:Y:S02]  /*8fc0*/  SYNCS.PHASECHK.TRANS64.TRYWAIT P1, [R3+URZ+0x110], R0 ;  /* 0x00011000030075a7 */ /* 0x0022a400080211ff */
[----:B--2---:R-:W-:Y:S05]  /*8fd0*/  @!P1 NANOSLEEP.SYNCS 0x989680 ;  /* 0x009896800000995d */ /* 0x004fea0003900000 */
[----:B------:R-:W2:Y:S02]  /*8fe0*/  @!P1 SYNCS.PHASECHK.TRANS64 P1, [R3+URZ+0x110], R0 ;  /* 0x00011000030095a7 */ /* 0x000ea400080210ff */
[----:B--2---:R-:W-:Y:S05]  /*8ff0*/  @!P1 BRA `(.L_x_111) ;  /* 0xfffffffc00f09947 */ /* 0x004fea000383ffff */
[----:B------:R-:W-:Y:S05]  /*9000*/  BRA `(.L_x_110) ;  /* 0xffffffd4009c7947 */ /* 0x000fea000383ffff */
.L_x_113:
[----:B-1----:R1:W2:Y:S02]  /*9010*/  SYNCS.PHASECHK.TRANS64.TRYWAIT P0, [R43+URZ+0x160], R4 ;  /* 0x000160042b0075a7 */ /* 0x0022a400080011ff */
[----:B--2---:R-:W-:Y:S05]  /*9020*/  @!P0 NANOSLEEP.SYNCS 0x989680 ;  /* 0x009896800000895d */ /* 0x004fea0003900000 */
[----:B------:R-:W2:Y:S02]  /*9030*/  @!P0 SYNCS.PHASECHK.TRANS64 P0, [R43+URZ+0x160], R4 ;  /* 0x000160042b0085a7 */ /* 0x000ea400080010ff */
[----:B--2---:R-:W-:Y:S05]  /*9040*/  @!P0 BRA `(.L_x_113) ;  /* 0xfffffffc00f08947 */ /* 0x004fea000383ffff */
[----:B------:R-:W-:Y:S05]  /*9050*/  BRA `(.L_x_112) ;  /* 0xffffffd400f07947 */ /* 0x000fea000383ffff */
.L_x_121:
[----:B--2---:R2:W3:Y:S02]  /*9060*/  SYNCS.PHASECHK.TRANS64.TRYWAIT P0, [R3+URZ+0x110], R0 ;  /* 0x00011000030075a7 */ /* 0x0044e400080011ff */
[----:B---3--:R-:W-:Y:S05]  /*9070*/  @!P0 NANOSLEEP.SYNCS 0x989680 ;  /* 0x009896800000895d */ /* 0x008fea0003900000 */
[----:B------:R-:W3:Y:S02]  /*9080*/  @!P0 SYNCS.PHASECHK.TRANS64 P0, [R3+URZ+0x110], R0 ;  /* 0x00011000030085a7 */ /* 0x000ee400080010ff */
[----:B---3--:R-:W-:Y:S05]  /*9090*/  @!P0 BRA `(.L_x_121) ;  /* 0xfffffffc00f08947 */ /* 0x008fea000383ffff */
[----:B------:R-:W-:Y:S05]  /*90a0*/  BRA `(.L_x_120) ;  /* 0xffffffe000e47947 */ /* 0x000fea000383ffff */
        .weak           $__internal_0_$__cuda_sm10x_tcgen05_guardrail_trap_col_being_dealloced_not_returned_by_alloc
        .type           $__internal_0_$__cuda_sm10x_tcgen05_guardrail_trap_col_being_dealloced_not_returned_by_alloc,@function
        .size           $__internal_0_$__cuda_sm10x_tcgen05_guardrail_trap_col_being_dealloced_not_returned_by_alloc,($__internal_1_$__cuda_sm10x_tcgen05_guardrail_trap_phase_invalid_during_alloc - $__internal_0_$__cuda_sm10x_tcgen05_guardrail_trap_col_being_dealloced_not_returned_by_alloc)
$__internal_0_$__cuda_sm10x_tcgen05_guardrail_trap_col_being_dealloced_not_returned_by_alloc:
[----:B------:R-:W-:Y:S05]  /*90b0*/  BPT.TRAP 0x1 ;  /* 0x000000040000795c */ /* 0x000fea0000300000 */
[----:B------:R-:W-:-:S04]  /*90c0*/  HFMA2 R3, -RZ, RZ, 0, 0 ;  /* 0x00000000ff037431 */ /* 0x000fc800000001ff */
[----:B------:R-:W-:Y:S05]  /*90d0*/  RET.REL.NODEC R2 `(_ZN7cutlass13device_kernelINS_4gemm6kernel13GemmUniversalIN4cute5tupleIJiiiiEEENS1_10collective13CollectiveMmaINS1_35MainloopSm100TmaUmmaWarpSpecializedILi17ELi2ELi4ENS5_IJNS4_1CILi2EEESB_NSA_ILi1EEEEEEEENS5_IJNSA_ILi64EEENSA_ILi128EEESF_EEEaNS5_IJlSC_lEEEaSI_NS4_8TiledMMAINS4_8MMA_AtomIJNS4_15SM100_MMA_S8_SSIaaiLi64ELi128ELNS4_4UMMA5MajorE0ELSN_0ELNSM_8SaturateE0EEEEEENS4_6LayoutINS5_IJSC_SC_SC_EEENS5_IJNSA_ILi0EEEST_ST_EEEEENS5_IJNS4_10UnderscoreESW_SW_EEEEENS4_23SM90_TMA_LOAD_MULTICASTENS4_14ComposedLayoutINS4_7SwizzleILi2ELi4ELi3EEENS4_18smem_ptr_flag_bitsILi8EEENSR_INS5_IJNSA_ILi8EEESF_EEENS5_IJSF_SC_EEEEEEEvNS4_8identityESZ_S19_vS1A_EENS_8epilogue10collective18CollectiveEpilogueINS1C_23Sm100TmaWarpSpecializedILi2ELi2ELi32ELb0ELb0EEEJSH_NS5_IJNSR_ISF_SC_EES1H_EEEaSI_aSI_NS1C_6fusion15FusionCallbacksIS1G_NS1J_17LinearCombinationIaiaiLNS_15FloatRoundStyleE2EEESH_S1I_JEEENS4_5SM1004TMEM4LOAD26SM100_TMEM_LOAD_16dp32b32xENS4_13SM90_TMA_LOADES19_NS4_39AutoVectorizingCopyWithAssumedAlignmentILi128EEENS4_14SM90_TMA_STOREES19_S1V_S1V_EEEvvEEEEvNT_6ParamsE) ;  /* 0xffffff6c02c87950 */ /* 0x000fea0003c3ffff */
        .weak           $__internal_1_$__cuda_sm10x_tcgen05_guardrail_trap_phase_invalid_during_alloc
        .type           $__internal_1_$__cuda_sm10x_tcgen05_guardrail_trap_phase_invalid_during_alloc,@function
        .size           $__internal_1_$__cuda_sm10x_tcgen05_guardrail_trap_phase_invalid_during_alloc,($__internal_2_$__cuda_sm10x_tcgen05_guardrail_trap_unallocated_columns_being_dealloced - $__internal_1_$__cuda_sm10x_tcgen05_guardrail_trap_phase_invalid_during_alloc)
$__internal_1_$__cuda_sm10x_tcgen05_guardrail_trap_phase_invalid_during_alloc:
[----:B------:R-:W-:Y:S05]  /*90e0*/  BPT.TRAP 0x1 ;  /* 0x000000040000795c */ /* 0x000fea0000300000 */
[----:B------:R-:W-:-:S04]  /*90f0*/  MOV R5, 0x0 ;  /* 0x0000000000057802 */ /* 0x000fc80000000f00 */
[----:B------:R-:W-:Y:S05]  /*9100*/  RET.REL.NODEC R4 `(_ZN7cutlass13device_kernelINS_4gemm6kernel13GemmUniversalIN4cute5tupleIJiiiiEEENS1_10collective13CollectiveMmaINS1_35MainloopSm100TmaUmmaWarpSpecializedILi17ELi2ELi4ENS5_IJNS4_1CILi2EEESB_NSA_ILi1EEEEEEEENS5_IJNSA_ILi64EEENSA_ILi128EEESF_EEEaNS5_IJlSC_lEEEaSI_NS4_8TiledMMAINS4_8MMA_AtomIJNS4_15SM100_MMA_S8_SSIaaiLi64ELi128ELNS4_4UMMA5MajorE0ELSN_0ELNSM_8SaturateE0EEEEEENS4_6LayoutINS5_IJSC_SC_SC_EEENS5_IJNSA_ILi0EEEST_ST_EEEEENS5_IJNS4_10UnderscoreESW_SW_EEEEENS4_23SM90_TMA_LOAD_MULTICASTENS4_14ComposedLayoutINS4_7SwizzleILi2ELi4ELi3EEENS4_18smem_ptr_flag_bitsILi8EEENSR_INS5_IJNSA_ILi8EEESF_EEENS5_IJSF_SC_EEEEEEEvNS4_8identityESZ_S19_vS1A_EENS_8epilogue10collective18CollectiveEpilogueINS1C_23Sm100TmaWarpSpecializedILi2ELi2ELi32ELb0ELb0EEEJSH_NS5_IJNSR_ISF_SC_EES1H_EEEaSI_aSI_NS1C_6fusion15FusionCallbacksIS1G_NS1J_17LinearCombinationIaiaiLNS_15FloatRoundStyleE2EEESH_S1I_JEEENS4_5SM1004TMEM4LOAD26SM100_TMEM_LOAD_16dp32b32xENS4_13SM90_TMA_LOADES19_NS4_39AutoVectorizingCopyWithAssumedAlignmentILi128EEENS4_14SM90_TMA_STOREES19_S1V_S1V_EEEvvEEEEvNT_6ParamsE) ;  /* 0xffffff6c04bc7950 */ /* 0x000fea0003c3ffff */
        .weak           $__internal_2_$__cuda_sm10x_tcgen05_guardrail_trap_unallocated_columns_being_dealloced
        .type           $__internal_2_$__cuda_sm10x_tcgen05_guardrail_trap_unallocated_columns_being_dealloced,@function
        .size           $__internal_2_$__cuda_sm10x_tcgen05_guardrail_trap_unallocated_columns_being_dealloced,(.L_x_189 - $__internal_2_$__cuda_sm10x_tcgen05_guardrail_trap_unallocated_columns_being_dealloced)
$__internal_2_$__cuda_sm10x_tcgen05_guardrail_trap_unallocated_columns_being_dealloced:
[----:B------:R-:W-:Y:S05]  /*9110*/  BPT.TRAP 0x1 ;  /* 0x000000040000795c */ /* 0x000fea0000300000 */
[----:B------:R-:W-:-:S04]  /*9120*/  HFMA2 R3, -RZ, RZ, 0, 0 ;  /* 0x00000000ff037431 */ /* 0x000fc800000001ff */
[----:B------:R-:W-:Y:S05]  /*9130*/  RET.REL.NODEC R2 `(_ZN7cutlass13device_kernelINS_4gemm6kernel13GemmUniversalIN4cute5tupleIJiiiiEEENS1_10collective13CollectiveMmaINS1_35MainloopSm100TmaUmmaWarpSpecializedILi17ELi2ELi4ENS5_IJNS4_1CILi2EEESB_NSA_ILi1EEEEEEEENS5_IJNSA_ILi64EEENSA_ILi128EEESF_EEEaNS5_IJlSC_lEEEaSI_NS4_8TiledMMAINS4_8MMA_AtomIJNS4_15SM100_MMA_S8_SSIaaiLi64ELi128ELNS4_4UMMA5MajorE0ELSN_0ELNSM_8SaturateE0EEEEEENS4_6LayoutINS5_IJSC_SC_SC_EEENS5_IJNSA_ILi0EEEST_ST_EEEEENS5_IJNS4_10UnderscoreESW_SW_EEEEENS4_23SM90_TMA_LOAD_MULTICASTENS4_14ComposedLayoutINS4_7SwizzleILi2ELi4ELi3EEENS4_18smem_ptr_flag_bitsILi8EEENSR_INS5_IJNSA_ILi8EEESF_EEENS5_IJSF_SC_EEEEEEEvNS4_8identityESZ_S19_vS1A_EENS_8epilogue10collective18CollectiveEpilogueINS1C_23Sm100TmaWarpSpecializedILi2ELi2ELi32ELb0ELb0EEEJSH_NS5_IJNSR_ISF_SC_EES1H_EEEaSI_aSI_NS1C_6fusion15FusionCallbacksIS1G_NS1J_17LinearCombinationIaiaiLNS_15FloatRoundStyleE2EEESH_S1I_JEEENS4_5SM1004TMEM4LOAD26SM100_TMEM_LOAD_16dp32b32xENS4_13SM90_TMA_LOADES19_NS4_39AutoVectorizingCopyWithAssumedAlignmentILi128EEENS4_14SM90_TMA_STOREES19_S1V_S1V_EEEvvEEEEvNT_6ParamsE) ;  /* 0xffffff6c02b07950 */ /* 0x000fea0003c3ffff */
.L_x_188:
[----:B------:R-:W-:-:S00]  /*9140*/  BRA `(.L_x_188) ;  /* 0xfffffffc00fc7947 */ /* 0x000fc0000383ffff */
[----:B------:R-:W-:-:S00]  /*9150*/  NOP ;  /* 0x0000000000007918 */ /* 0x000fc00000000000 */
        /* <DEDUP_REMOVED lines=10> */
.L_x_189:


//--------------------- .nv.global.init           --------------------------
	.section	.nv.global.init,"aw",@progbits
.nv.global.init:
	.type		$str$27,@object
	.size		$str$27,($str$28 - $str$27)
$str$27:
        /*0000*/ 	.byte	0x28, 0x61, 0x64, 0x64, 0x72, 0x65, 0x73, 0x73, 0x20, 0x26, 0x20, 0x6d, 0x61, 0x73, 0x6b, 0x29
        /*0010*/ 	.byte	0x20, 0x3d, 0x3d, 0x20, 0x30, 0x00
	.type		$str$28,@object
	.size		$str$28,($str$26 - $str$28)
$str$28:
        /*0016*/ 	.byte	0x2f, 0x74, 0x6d, 0x70, 0x2f, 0x63, 0x75, 0x74, 0x6c, 0x61, 0x73, 0x73, 0x5f, 0x73, 0x77, 0x65
        /*0026*/ 	.byte	0x65, 0x70, 0x5f, 0x73, 0x72, 0x63, 0x2f, 0x69, 0x6e, 0x63, 0x6c, 0x75, 0x64, 0x65, 0x2f, 0x63
        /*0036*/ 	.byte	0x75, 0x74, 0x65, 0x2f, 0x70, 0x6f, 0x69, 0x6e, 0x74, 0x65, 0x72, 0x5f, 0x66, 0x6c, 0x61, 0x67
        /*0046*/ 	.byte	0x67, 0x65, 0x64, 0x2e, 0x68, 0x70, 0x70, 0x00
	.type		$str$26,@object
	.size		$str$26,($str$25 - $str$26)
$str$26:
        /*004e*/ 	.byte	0x2f, 0x74, 0x6d, 0x70, 0x2f, 0x63, 0x75, 0x74, 0x6c, 0x61, 0x73, 0x73, 0x5f, 0x73, 0x77, 0x65
        /*005e*/ 	.byte	0x65, 0x70, 0x5f, 0x73, 0x72, 0x63, 0x2f, 0x69, 0x6e, 0x63, 0x6c, 0x75, 0x64, 0x65, 0x2f, 0x63
        /*006e*/ 	.byte	0x75, 0x74, 0x65, 0x2f, 0x61, 0x74, 0x6f, 0x6d, 0x2f, 0x63, 0x6f, 0x70, 0x79, 0x5f, 0x74, 0x72
        /*007e*/ 	.byte	0x61, 0x69, 0x74, 0x73, 0x5f, 0x73, 0x6d, 0x31, 0x30, 0x30, 0x2e, 0x68, 0x70, 0x70, 0x00
	.type		$str$25,@object
	.size		$str$25,(__unnamed_1 - $str$25)
$str$25:
        /*008d*/ 	.byte	0x28, 0x28, 0x75, 0x69, 0x6e, 0x74, 0x33, 0x32, 0x5f, 0x74, 0x28, 0x74, 0x68, 0x72, 0x65, 0x61
        /*009d*/ 	.byte	0x64, 0x49, 0x64, 0x78, 0x2e, 0x78, 0x29, 0x20, 0x2f, 0x20, 0x33, 0x32, 0x29, 0x20, 0x25, 0x20
        /*00ad*/ 	.byte	0x34, 0x29, 0x20, 0x3d, 0x3d, 0x20, 0x28, 0x28, 0x28, 0x74, 0x6d, 0x65, 0x6d, 0x5f, 0x61, 0x64
        /*00bd*/ 	.byte	0x64, 0x72, 0x20, 0x3e, 0x3e, 0x20, 0x31, 0x36, 0x29, 0x20, 0x2f, 0x20, 0x33, 0x32, 0x29, 0x20
        /*00cd*/ 	.byte	0x25, 0x20, 0x34, 0x29, 0x00
	.type		__unnamed_1,@object
	.size		__unnamed_1,(__unnamed_2 - __unnamed_1)
__unnamed_1:
        /*00d2*/ 	.byte	0x61, 0x75, 0x74, 0x6f, 0x20, 0x63, 0x75, 0x74, 0x65, 0x3a, 0x3a, 0x61, 0x73, 0x5f, 0x70, 0x6f
        /* <DEDUP_REMOVED lines=24> */
        /*0262*/ 	.byte	0x00
	.type		__unnamed_2,@object
	.size		__unnamed_2,(.L_2 - __unnamed_2)
__unnamed_2:
        /* <DEDUP_REMOVED lines=41> */
.L_2:


//--------------------- .nv.shared._ZN7cutlass13device_kernelINS_4gemm6kernel13GemmUniversalIN4cute5tupleIJiiiiEEENS1_10collective13CollectiveMmaINS1_35MainloopSm100TmaUmmaWarpSpecializedILi17ELi2ELi4ENS5_IJNS4_1CILi2EEESB_NSA_ILi1EEEEEEEENS5_IJNSA_ILi64EEENSA_ILi128EEESF_EEEaNS5_IJlSC_lEEEaSI_NS4_8TiledMMAINS4_8MMA_AtomIJNS4_15SM100_MMA_S8_SSIaaiLi64ELi128ELNS4_4UMMA5MajorE0ELSN_0ELNSM_8SaturateE0EEEEEENS4_6LayoutINS5_IJSC_SC_SC_EEENS5_IJNSA_ILi0EEEST_ST_EEEEENS5_IJNS4_10UnderscoreESW_SW_EEEEENS4_23SM90_TMA_LOAD_MULTICASTENS4_14ComposedLayoutINS4_7SwizzleILi2ELi4ELi3EEENS4_18smem_ptr_flag_bitsILi8EEENSR_INS5_IJNSA_ILi8EEESF_EEENS5_IJSF_SC_EEEEEEEvNS4_8identityESZ_S19_vS1A_EENS_8epilogue10collective18CollectiveEpilogueINS1C_23Sm100TmaWarpSpecializedILi2ELi2ELi32ELb0ELb0EEEJSH_NS5_IJNSR_ISF_SC_EES1H_EEEaSI_aSI_NS1C_6fusion15FusionCallbacksIS1G_NS1J_17LinearCombinationIaiaiLNS_15FloatRoundStyleE2EEESH_S1I_JEEENS4_5SM1004TMEM4LOAD26SM100_TMEM_LOAD_16dp32b32xENS4_13SM90_TMA_LOADES19_NS4_39AutoVectorizingCopyWithAssumedAlignmentILi128EEENS4_14SM90_TMA_STOREES19_S1V_S1V_EEEvvEEEEvNT_6ParamsE --------------------------
	.section	.nv.shared._ZN7cutlass13device_kernelINS_4gemm6kernel13GemmUniversalIN4cute5tupleIJiiiiEEENS1_10collective13CollectiveMmaINS1_35MainloopSm100TmaUmmaWarpSpecializedILi17ELi2ELi4ENS5_IJNS4_1CILi2EEESB_NSA_ILi1EEEEEEEENS5_IJNSA_ILi64EEENSA_ILi128EEESF_EEEaNS5_IJlSC_lEEEaSI_NS4_8TiledMMAINS4_8MMA_AtomIJNS4_15SM100_MMA_S8_SSIaaiLi64ELi128ELNS4_4UMMA5MajorE0ELSN_0ELNSM_8SaturateE0EEEEEENS4_6LayoutINS5_IJSC_SC_SC_EEENS5_IJNSA_ILi0EEEST_ST_EEEEENS5_IJNS4_10UnderscoreESW_SW_EEEEENS4_23SM90_TMA_LOAD_MULTICASTENS4_14ComposedLayoutINS4_7SwizzleILi2ELi4ELi3EEENS4_18smem_ptr_flag_bitsILi8EEENSR_INS5_IJNSA_ILi8EEESF_EEENS5_IJSF_SC_EEEEEEEvNS4_8identityESZ_S19_vS1A_EENS_8epilogue10collective18CollectiveEpilogueINS1C_23Sm100TmaWarpSpecializedILi2ELi2ELi32ELb0ELb0EEEJSH_NS5_IJNSR_ISF_SC_EES1H_EEEaSI_aSI_NS1C_6fusion15FusionCallbacksIS1G_NS1J_17LinearCombinationIaiaiLNS_15FloatRoundStyleE2EEESH_S1I_JEEENS4_5SM1004TMEM4LOAD26SM100_TMEM_LOAD_16dp32b32xENS4_13SM90_TMA_LOADES19_NS4_39AutoVectorizingCopyWithAssumedAlignmentILi128EEENS4_14SM90_TMA_STOREES19_S1V_S1V_EEEvvEEEEvNT_6ParamsE,"aw",@nobits
	.sectionflags	@""
	.align	16
	.zero		1024


//--------------------- .nv.shared.reserved.0     --------------------------
	.section	.nv.shared.reserved.0,"aw",@nobits
	.weak		__nv_reservedSMEM_offset_0_alias
	.size		__nv_reservedSMEM_offset_0_alias, 0, 64
	.other		__nv_reservedSMEM_offset_0_alias,@"STO_CUDA_RESERVED_SHARED STV_DEFAULT"
__nv_reservedSMEM_offset_0_alias:
	.zero		0
.nv.shared.reserved.0:
	.zero		64
	.weak		__nv_reservedSMEM_tcgen05_partition
	.type		__nv_reservedSMEM_tcgen05_partition,@object
	.size		__nv_reservedSMEM_tcgen05_partition,(.L_0 - __nv_reservedSMEM_tcgen05_partition)
__nv_reservedSMEM_tcgen05_partition:
	.zero		32
.L_0:


//--------------------- .nv.global                --------------------------
	.section	.nv.global,"aw",@nobits
.nv.global:
	.type		_ZN40_INTERNAL_a5763862_4_k_cu_44cb4b29_301574cute1_E,@object
	.size		_ZN40_INTERNAL_a5763862_4_k_cu_44cb4b29_301574cute1_E,(_ZN40_INTERNAL_a5763862_4_k_cu_44cb4b29_301574cuda3std3__45__cpo6cbeginE - _ZN40_INTERNAL_a5763862_4_k_cu_44cb4b29_301574cute1_E)
_ZN40_INTERNAL_a5763862_4_k_cu_44cb4b29_301574cute1_E:
	.zero		1
	.type		_ZN40_INTERNAL_a5763862_4_k_cu_44cb4b29_301574cuda3std3__45__cpo6cbeginE,@object
	.size		_ZN40_INTERNAL_a5763862_4_k_cu_44cb4b29_301574cuda3std3__45__cpo6cbeginE,(_ZN40_INTERNAL_a5763862_4_k_cu_44cb4b29_301574cuda3std3__48in_placeE - _ZN40_INTERNAL_a5763862_4_k_cu_44cb4b29_301574cuda3std3__45__cpo6cbeginE)
_ZN40_INTERNAL_a5763862_4_k_cu_44cb4b29_301574cuda3std3__45__cpo6cbeginE:
	.zero		1
	.type		_ZN40_INTERNAL_a5763862_4_k_cu_44cb4b29_301574cuda3std3__48in_placeE,@object
	.size		_ZN40_INTERNAL_a5763862_4_k_cu_44cb4b29_301574cuda3std3__48in_placeE,(_ZN40_INTERNAL_a5763862_4_k_cu_44cb4b29_301574cuda3std6ranges3__45__cpo9iter_moveE - _ZN40_INTERNAL_a5763862_4_k_cu_44cb4b29_301574cuda3std3__48in_placeE)
_ZN40_INTERNAL_a5763862_4_k_cu_44cb4b29_301574cuda3std3__48in_placeE:
	.zero		1
	.type		_ZN40_INTERNAL_a5763862_4_k_cu_44cb4b29_301574cuda3std6ranges3__45__cpo9iter_moveE,@object
	.size		_ZN40_INTERNAL_a5763862_4_k_cu_44cb4b29_301574cuda3std6ranges3__45__cpo9iter_moveE,(_ZN40_INTERNAL_a5763862_4_k_cu_44cb4b29_301574cuda3std3__45__cpo5beginE - _ZN40_INTERNAL_a5763862_4_k_cu_44cb4b29_301574cuda3std6ranges3__45__cpo9iter_moveE)
_ZN40_INTERNAL_a5763862_4_k_cu_44cb4b29_301574cuda3std6ranges3__45__cpo9iter_moveE:
	.zero		1
	.type		_ZN40_INTERNAL_a5763862_4_k_cu_44cb4b29_301574cuda3std3__45__cpo5beginE,@object
	.size		_ZN40_INTERNAL_a5763862_4_k_cu_44cb4b29_301574cuda3std3__45__cpo5beginE,(_ZN40_INTERNAL_a5763862_4_k_cu_44cb4b29_301574cuda3std3__442_GLOBAL__N__a5763862_4_k_cu_44cb4b29_301576ignoreE - _ZN40_INTERNAL_a5763862_4_k_cu_44cb4b29_301574cuda3std3__45__cpo5beginE)
_ZN40_INTERNAL_a5763862_4_k_cu_44cb4b29_301574cuda3std3__45__cpo5beginE:
	.zero		1
	.type		_ZN40_INTERNAL_a5763862_4_k_cu_44cb4b29_301574cuda3std3__442_GLOBAL__N__a5763862_4_k_cu_44cb4b29_301576ignoreE,@object
	.size		_ZN40_INTERNAL_a5763862_4_k_cu_44cb4b29_301574cuda3std3__442_GLOBAL__N__a5763862_4_k_cu_44cb4b29_301576ignoreE,(_ZN40_INTERNAL_a5763862_4_k_cu_44cb4b29_301574cute7productE - _ZN40_INTERNAL_a5763862_4_k_cu_44cb4b29_301574cuda3std3__442_GLOBAL__N__a5763862_4_k_cu_44cb4b29_301576ignoreE)
_ZN40_INTERNAL_a5763862_4_k_cu_44cb4b29_301574cuda3std3__442_GLOBAL__N__a5763862_4_k_cu_44cb4b29_301576ignoreE:
	.zero		1
	.type		_ZN40_INTERNAL_a5763862_4_k_cu_44cb4b29_301574cute7productE,@object
	.size		_ZN40_INTERNAL_a5763862_4_k_cu_44cb4b29_301574cute7productE,(_ZN40_INTERNAL_a5763862_4_k_cu_44cb4b29_301574cuda3std3__45__cpo3endE - _ZN40_INTERNAL_a5763862_4_k_cu_44cb4b29_301574cute7productE)
_ZN40_INTERNAL_a5763862_4_k_cu_44cb4b29_301574cute7productE:
	.zero		1
	.type		_ZN40_INTERNAL_a5763862_4_k_cu_44cb4b29_301574cuda3std3__45__cpo3endE,@object
	.size		_ZN40_INTERNAL_a5763862_4_k_cu_44cb4b29_301574cuda3std3__45__cpo3endE,(_ZN40_INTERNAL_a5763862_4_k_cu_44cb4b29_301574cuda3std3__419piecewise_constructE - _ZN40_INTERNAL_a5763862_4_k_cu_44cb4b29_301574cuda3std3__45__cpo3endE)
_ZN40_INTERNAL_a5763862_4_k_cu_44cb4b29_301574cuda3std3__45__cpo3endE:
	.zero		1
	.type		_ZN40_INTERNAL_a5763862_4_k_cu_44cb4b29_301574cuda3std3__419piecewise_constructE,@object
	.size		_ZN40_INTERNAL_a5763862_4_k_cu_44cb4b29_301574cuda3std3__419piecewise_constructE,(_ZN40_INTERNAL_a5763862_4_k_cu_44cb4b29_301574cuda3std3__45__cpo4cendE - _ZN40_INTERNAL_a5763862_4_k_cu_44cb4b29_301574cuda3std3__419piecewise_constructE)
_ZN40_INTERNAL_a5763862_4_k_cu_44cb4b29_301574cuda3std3__419piecewise_constructE:
	.zero		1
	.type		_ZN40_INTERNAL_a5763862_4_k_cu_44cb4b29_301574cuda3std3__45__cpo4cendE,@object
	.size		_ZN40_INTERNAL_a5763862_4_k_cu_44cb4b29_301574cuda3std3__45__cpo4cendE,(_ZN40_INTERNAL_a5763862_4_k_cu_44cb4b29_301574cuda3std6ranges3__45__cpo4swapE - _ZN40_INTERNAL_a5763862_4_k_cu_44cb4b29_301574cuda3std3__45__cpo4cendE)
_ZN40_INTERNAL_a5763862_4_k_cu_44cb4b29_301574cuda3std3__45__cpo4cendE:
	.zero		1
	.type		_ZN40_INTERNAL_a5763862_4_k_cu_44cb4b29_301574cuda3std6ranges3__45__cpo4swapE,@object
	.size		_ZN40_INTERNAL_a5763862_4_k_cu_44cb4b29_301574cuda3std6ranges3__45__cpo4swapE,(.L_10 - _ZN40_INTERNAL_a5763862_4_k_cu_44cb4b29_301574cuda3std6ranges3__45__cpo4swapE)
_ZN40_INTERNAL_a5763862_4_k_cu_44cb4b29_301574cuda3std6ranges3__45__cpo4swapE:
	.zero		1
.L_10:


//--------------------- .nv.constant0._ZN7cutlass13device_kernelINS_4gemm6kernel13GemmUniversalIN4cute5tupleIJiiiiEEENS1_10collective13CollectiveMmaINS1_35MainloopSm100TmaUmmaWarpSpecializedILi17ELi2ELi4ENS5_IJNS4_1CILi2EEESB_NSA_ILi1EEEEEEEENS5_IJNSA_ILi64EEENSA_ILi128EEESF_EEEaNS5_IJlSC_lEEEaSI_NS4_8TiledMMAINS4_8MMA_AtomIJNS4_15SM100_MMA_S8_SSIaaiLi64ELi128ELNS4_4UMMA5MajorE0ELSN_0ELNSM_8SaturateE0EEEEEENS4_6LayoutINS5_IJSC_SC_SC_EEENS5_IJNSA_ILi0EEEST_ST_EEEEENS5_IJNS4_10UnderscoreESW_SW_EEEEENS4_23SM90_TMA_LOAD_MULTICASTENS4_14ComposedLayoutINS4_7SwizzleILi2ELi4ELi3EEENS4_18smem_ptr_flag_bitsILi8EEENSR_INS5_IJNSA_ILi8EEESF_EEENS5_IJSF_SC_EEEEEEEvNS4_8identityESZ_S19_vS1A_EENS_8epilogue10collective18CollectiveEpilogueINS1C_23Sm100TmaWarpSpecializedILi2ELi2ELi32ELb0ELb0EEEJSH_NS5_IJNSR_ISF_SC_EES1H_EEEaSI_aSI_NS1C_6fusion15FusionCallbacksIS1G_NS1J_17LinearCombinationIaiaiLNS_15FloatRoundStyleE2EEESH_S1I_JEEENS4_5SM1004TMEM4LOAD26SM100_TMEM_LOAD_16dp32b32xENS4_13SM90_TMA_LOADES19_NS4_39AutoVectorizingCopyWithAssumedAlignmentILi128EEENS4_14SM90_TMA_STOREES19_S1V_S1V_EEEvvEEEEvNT_6ParamsE --------------------------
	.section	.nv.constant0._ZN7cutlass13device_kernelINS_4gemm6kernel13GemmUniversalIN4cute5tupleIJiiiiEEENS1_10collective13CollectiveMmaINS1_35MainloopSm100TmaUmmaWarpSpecializedILi17ELi2ELi4ENS5_IJNS4_1CILi2EEESB_NSA_ILi1EEEEEEEENS5_IJNSA_ILi64EEENSA_ILi128EEESF_EEEaNS5_IJlSC_lEEEaSI_NS4_8TiledMMAINS4_8MMA_AtomIJNS4_15SM100_MMA_S8_SSIaaiLi64ELi128ELNS4_4UMMA5MajorE0ELSN_0ELNSM_8SaturateE0EEEEEENS4_6LayoutINS5_IJSC_SC_SC_EEENS5_IJNSA_ILi0EEEST_ST_EEEEENS5_IJNS4_10UnderscoreESW_SW_EEEEENS4_23SM90_TMA_LOAD_MULTICASTENS4_14ComposedLayoutINS4_7SwizzleILi2ELi4ELi3EEENS4_18smem_ptr_flag_bitsILi8EEENSR_INS5_IJNSA_ILi8EEESF_EEENS5_IJSF_SC_EEEEEEEvNS4_8identityESZ_S19_vS1A_EENS_8epilogue10collective18CollectiveEpilogueINS1C_23Sm100TmaWarpSpecializedILi2ELi2ELi32ELb0ELb0EEEJSH_NS5_IJNSR_ISF_SC_EES1H_EEEaSI_aSI_NS1C_6fusion15FusionCallbacksIS1G_NS1J_17LinearCombinationIaiaiLNS_15FloatRoundStyleE2EEESH_S1I_JEEENS4_5SM1004TMEM4LOAD26SM100_TMEM_LOAD_16dp32b32xENS4_13SM90_TMA_LOADES19_NS4_39AutoVectorizingCopyWithAssumedAlignmentILi128EEENS4_14SM90_TMA_STOREES19_S1V_S1V_EEEvvEEEEvNT_6ParamsE,"a",@progbits
	.sectionflags	@""
	.align	4
.nv.constant0._ZN7cutlass13device_kernelINS_4gemm6kernel13GemmUniversalIN4cute5tupleIJiiiiEEENS1_10collective13CollectiveMmaINS1_35MainloopSm100TmaUmmaWarpSpecializedILi17ELi2ELi4ENS5_IJNS4_1CILi2EEESB_NSA_ILi1EEEEEEEENS5_IJNSA_ILi64EEENSA_ILi128EEESF_EEEaNS5_IJlSC_lEEEaSI_NS4_8TiledMMAINS4_8MMA_AtomIJNS4_15SM100_MMA_S8_SSIaaiLi64ELi128ELNS4_4UMMA5MajorE0ELSN_0ELNSM_8SaturateE0EEEEEENS4_6LayoutINS5_IJSC_SC_SC_EEENS5_IJNSA_ILi0EEEST_ST_EEEEENS5_IJNS4_10UnderscoreESW_SW_EEEEENS4_23SM90_TMA_LOAD_MULTICASTENS4_14ComposedLayoutINS4_7SwizzleILi2ELi4ELi3EEENS4_18smem_ptr_flag_bitsILi8EEENSR_INS5_IJNSA_ILi8EEESF_EEENS5_IJSF_SC_EEEEEEEvNS4_8identityESZ_S19_vS1A_EENS_8epilogue10collective18CollectiveEpilogueINS1C_23Sm100TmaWarpSpecializedILi2ELi2ELi32ELb0ELb0EEEJSH_NS5_IJNSR_ISF_SC_EES1H_EEEaSI_aSI_NS1C_6fusion15FusionCallbacksIS1G_NS1J_17LinearCombinationIaiaiLNS_15FloatRoundStyleE2EEESH_S1I_JEEENS4_5SM1004TMEM4LOAD26SM100_TMEM_LOAD_16dp32b32xENS4_13SM90_TMA_LOADES19_NS4_39AutoVectorizingCopyWithAssumedAlignmentILi128EEENS4_14SM90_TMA_STOREES19_S1V_S1V_EEEvvEEEEvNT_6ParamsE:
	.zero		2944


//--------------------- SYMBOLS --------------------------

	.type		.nv.reservedSmem.offset0,@object
	.size		.nv.reservedSmem.offset0,0x4
	.type		.nv.reservedSmem.cap,@object
	.size		.nv.reservedSmem.cap,0x4
	.type		__assertfail,@function
